	.target	sm_100a

	.elftype	@"ET_EXEC"


//--------------------- .note.nv.tkinfo           --------------------------
	.section	.note.nv.tkinfo,"",@"SHT_NOTE"
	.sectionflags	@"SHF_NOTE_NV_TKINFO"
	.tkinfo
        /*0018*/ 	.word	0x00000002
        /*0030*/ 	.string	""
        /*0030*/ 	.string	"ptxas"
        /*0030*/ 	.string	"Cuda compilation tools, release 13.0, V13.0.88"
        /*0030*/ 	.string	"Build cuda_13.0.r13.0/compiler.36424714_0"
        /*0030*/ 	.string	"-arch sm_100a -m 64 "



//--------------------- .note.nv.cuinfo           --------------------------
	.section	.note.nv.cuinfo,"",@"SHT_NOTE"
	.sectionflags	@"SHF_NOTE_NV_CUINFO"
        /*0018*/ 	.short	0x0002
        /*001a*/ 	.short	0x0064
        /*001c*/ 	.short	0x0082
	.zero		2


//--------------------- .nv.info                  --------------------------
	.section	.nv.info,"",@"SHT_CUDA_INFO"
	.align	4


	//----- nvinfo : EIATTR_REGCOUNT
	.align		4
        /*0000*/ 	.byte	0x04, 0x2f
        /*0002*/ 	.short	(.L_20 - .L_19)
	.align		4
.L_19:
        /*0004*/ 	.word	index@(_ZN7cutlass13device_kernelINS_4gemm6kernel13GemmUniversalIN4cute5tupleIJiiiiEEENS1_10collective13CollectiveMmaINS1_35MainloopSm100TmaUmmaWarpSpecializedILi4ELi2ELi2ENS5_IJNS4_1CILi2EEESB_NSA_ILi1EEEEEEEENS5_IJNSA_ILi256EEESF_NSA_ILi32EEEEEENS_12float_e4m3_tENS5_IJlSC_lEEESI_SJ_NS4_8TiledMMAINS4_8MMA_AtomIJNS4_10MMA_TraitsINS4_25SM100_MMA_F8F6F4_2x1SM_SSEJSI_SI_fSF_SF_NS4_17integral_constantINS4_4UMMA5MajorELSQ_0EEESR_NSO_INSP_7ScaleInELSS_0EEEST_EEEEEENS4_6LayoutINS5_IJSC_SC_SC_EEENS5_IJNSA_ILi0EEESY_SY_EEEEENS5_IJNS4_10UnderscoreES11_S11_EEEEENS4_28SM100_TMA_2SM_LOAD_MULTICASTENS4_14ComposedLayoutINS4_7SwizzleILi1ELi4ELi3EEENS4_18smem_ptr_flag_bitsILi8EEENSW_INS5_IJNSA_ILi8EEESG_EEENS5_IJSG_SC_EEEEEEEvNS4_8identityENS4_18SM100_TMA_2SM_LOADES1E_vS1F_EENS_8epilogue10collective18CollectiveEpilogueINS1I_23Sm100TmaWarpSpecializedILi4ELi2ELi64ELb0ELb0EEEJNS5_IJNSA_ILi128EEESF_SG_EEENS5_IJNSW_IS1N_SC_EENSW_INSA_ILi64EEESC_EEEEESI_SJ_SI_SJ_NS1I_6fusion15FusionCallbacksIS1M_NS1T_17LinearCombinationISI_fSI_fLNS_15FloatRoundStyleE2EEES1O_S1S_JEEENS4_5SM1004TMEM4LOAD26SM100_TMEM_LOAD_32dp32b64xENS4_13SM90_TMA_LOADENS15_INS16_ILi2ELi4ELi3EEES19_NSW_INS5_IJS1A_S1Q_EEENS5_IJS1Q_SC_EEEEEEENS4_39AutoVectorizingCopyWithAssumedAlignmentILi128EEENS4_14SM90_TMA_STOREES28_S2A_S2A_EEEvvEEEEvNT_6ParamsE)
        /*0008*/ 	.word	0x000000cf


	//----- nvinfo : EIATTR_FRAME_SIZE
	.align		4
.L_20:
        /*000c*/ 	.byte	0x04, 0x11
        /*000e*/ 	.short	(.L_22 - .L_21)
	.align		4
.L_21:
        /*0010*/ 	.word	index@($__internal_2_$__cuda_sm10x_tcgen05_guardrail_trap_unallocated_columns_being_dealloced)
        /*0014*/ 	.word	0x00000000


	//----- nvinfo : EIATTR_FRAME_SIZE
	.align		4
.L_22:
        /*0018*/ 	.byte	0x04, 0x11
        /*001a*/ 	.short	(.L_24 - .L_23)
	.align		4
.L_23:
        /*001c*/ 	.word	index@($__internal_1_$__cuda_sm10x_tcgen05_guardrail_trap_phase_invalid_during_alloc)
        /*0020*/ 	.word	0x00000000


	//----- nvinfo : EIATTR_FRAME_SIZE
	.align		4
.L_24:
        /*0024*/ 	.byte	0x04, 0x11
        /*0026*/ 	.short	(.L_26 - .L_25)
	.align		4
.L_25:
        /*0028*/ 	.word	index@($__internal_0_$__cuda_sm10x_tcgen05_guardrail_trap_col_being_dealloced_not_returned_by_alloc)
        /*002c*/ 	.word	0x00000000


	//----- nvinfo : EIATTR_FRAME_SIZE
	.align		4
.L_26:
        /*0030*/ 	.byte	0x04, 0x11
        /*0032*/ 	.short	(.L_28 - .L_27)
	.align		4
.L_27:
        /*0034*/ 	.word	index@(_ZN7cutlass13device_kernelINS_4gemm6kernel13GemmUniversalIN4cute5tupleIJiiiiEEENS1_10collective13CollectiveMmaINS1_35MainloopSm100TmaUmmaWarpSpecializedILi4ELi2ELi2ENS5_IJNS4_1CILi2EEESB_NSA_ILi1EEEEEEEENS5_IJNSA_ILi256EEESF_NSA_ILi32EEEEEENS_12float_e4m3_tENS5_IJlSC_lEEESI_SJ_NS4_8TiledMMAINS4_8MMA_AtomIJNS4_10MMA_TraitsINS4_25SM100_MMA_F8F6F4_2x1SM_SSEJSI_SI_fSF_SF_NS4_17integral_constantINS4_4UMMA5MajorELSQ_0EEESR_NSO_INSP_7ScaleInELSS_0EEEST_EEEEEENS4_6LayoutINS5_IJSC_SC_SC_EEENS5_IJNSA_ILi0EEESY_SY_EEEEENS5_IJNS4_10UnderscoreES11_S11_EEEEENS4_28SM100_TMA_2SM_LOAD_MULTICASTENS4_14ComposedLayoutINS4_7SwizzleILi1ELi4ELi3EEENS4_18smem_ptr_flag_bitsILi8EEENSW_INS5_IJNSA_ILi8EEESG_EEENS5_IJSG_SC_EEEEEEEvNS4_8identityENS4_18SM100_TMA_2SM_LOADES1E_vS1F_EENS_8epilogue10collective18CollectiveEpilogueINS1I_23Sm100TmaWarpSpecializedILi4ELi2ELi64ELb0ELb0EEEJNS5_IJNSA_ILi128EEESF_SG_EEENS5_IJNSW_IS1N_SC_EENSW_INSA_ILi64EEESC_EEEEESI_SJ_SI_SJ_NS1I_6fusion15FusionCallbacksIS1M_NS1T_17LinearCombinationISI_fSI_fLNS_15FloatRoundStyleE2EEES1O_S1S_JEEENS4_5SM1004TMEM4LOAD26SM100_TMEM_LOAD_32dp32b64xENS4_13SM90_TMA_LOADENS15_INS16_ILi2ELi4ELi3EEES19_NSW_INS5_IJS1A_S1Q_EEENS5_IJS1Q_SC_EEEEEEENS4_39AutoVectorizingCopyWithAssumedAlignmentILi128EEENS4_14SM90_TMA_STOREES28_S2A_S2A_EEEvvEEEEvNT_6ParamsE)
        /*0038*/ 	.word	0x00000000


	//----- nvinfo : EIATTR_MIN_STACK_SIZE
	.align		4
.L_28:
        /*003c*/ 	.byte	0x04, 0x12
        /*003e*/ 	.short	(.L_30 - .L_29)
	.align		4
.L_29:
        /*0040*/ 	.word	index@(_ZN7cutlass13device_kernelINS_4gemm6kernel13GemmUniversalIN4cute5tupleIJiiiiEEENS1_10collective13CollectiveMmaINS1_35MainloopSm100TmaUmmaWarpSpecializedILi4ELi2ELi2ENS5_IJNS4_1CILi2EEESB_NSA_ILi1EEEEEEEENS5_IJNSA_ILi256EEESF_NSA_ILi32EEEEEENS_12float_e4m3_tENS5_IJlSC_lEEESI_SJ_NS4_8TiledMMAINS4_8MMA_AtomIJNS4_10MMA_TraitsINS4_25SM100_MMA_F8F6F4_2x1SM_SSEJSI_SI_fSF_SF_NS4_17integral_constantINS4_4UMMA5MajorELSQ_0EEESR_NSO_INSP_7ScaleInELSS_0EEEST_EEEEEENS4_6LayoutINS5_IJSC_SC_SC_EEENS5_IJNSA_ILi0EEESY_SY_EEEEENS5_IJNS4_10UnderscoreES11_S11_EEEEENS4_28SM100_TMA_2SM_LOAD_MULTICASTENS4_14ComposedLayoutINS4_7SwizzleILi1ELi4ELi3EEENS4_18smem_ptr_flag_bitsILi8EEENSW_INS5_IJNSA_ILi8EEESG_EEENS5_IJSG_SC_EEEEEEEvNS4_8identityENS4_18SM100_TMA_2SM_LOADES1E_vS1F_EENS_8epilogue10collective18CollectiveEpilogueINS1I_23Sm100TmaWarpSpecializedILi4ELi2ELi64ELb0ELb0EEEJNS5_IJNSA_ILi128EEESF_SG_EEENS5_IJNSW_IS1N_SC_EENSW_INSA_ILi64EEESC_EEEEESI_SJ_SI_SJ_NS1I_6fusion15FusionCallbacksIS1M_NS1T_17LinearCombinationISI_fSI_fLNS_15FloatRoundStyleE2EEES1O_S1S_JEEENS4_5SM1004TMEM4LOAD26SM100_TMEM_LOAD_32dp32b64xENS4_13SM90_TMA_LOADENS15_INS16_ILi2ELi4ELi3EEES19_NSW_INS5_IJS1A_S1Q_EEENS5_IJS1Q_SC_EEEEEEENS4_39AutoVectorizingCopyWithAssumedAlignmentILi128EEENS4_14SM90_TMA_STOREES28_S2A_S2A_EEEvvEEEEvNT_6ParamsE)
        /*0044*/ 	.word	0x00000000
.L_30:


//--------------------- .nv.compat                --------------------------
	.section	.nv.compat,"",@"SHT_CUDA_COMPAT_INFO"
	.align	4
        /*0000*/ 	.byte	0x02, 0x09, 0x01, 0x00, 0x02, 0x02, 0x02, 0x00, 0x02, 0x05, 0x05, 0x00, 0x03, 0x07, 0x01, 0x01
        /*0010*/ 	.byte	0x02, 0x03, 0x01, 0x00, 0x02, 0x06, 0x01, 0x00, 0x04, 0x0b, 0x08, 0x00, 0x09, 0x00, 0x00, 0x00
        /*0020*/ 	.byte	0x00, 0x00, 0x00, 0x00


//--------------------- .nv.info._ZN7cutlass13device_kernelINS_4gemm6kernel13GemmUniversalIN4cute5tupleIJiiiiEEENS1_10collective13CollectiveMmaINS1_35MainloopSm100TmaUmmaWarpSpecializedILi4ELi2ELi2ENS5_IJNS4_1CILi2EEESB_NSA_ILi1EEEEEEEENS5_IJNSA_ILi256EEESF_NSA_ILi32EEEEEENS_12float_e4m3_tENS5_IJlSC_lEEESI_SJ_NS4_8TiledMMAINS4_8MMA_AtomIJNS4_10MMA_TraitsINS4_25SM100_MMA_F8F6F4_2x1SM_SSEJSI_SI_fSF_SF_NS4_17integral_constantINS4_4UMMA5MajorELSQ_0EEESR_NSO_INSP_7ScaleInELSS_0EEEST_EEEEEENS4_6LayoutINS5_IJSC_SC_SC_EEENS5_IJNSA_ILi0EEESY_SY_EEEEENS5_IJNS4_10UnderscoreES11_S11_EEEEENS4_28SM100_TMA_2SM_LOAD_MULTICASTENS4_14ComposedLayoutINS4_7SwizzleILi1ELi4ELi3EEENS4_18smem_ptr_flag_bitsILi8EEENSW_INS5_IJNSA_ILi8EEESG_EEENS5_IJSG_SC_EEEEEEEvNS4_8identityENS4_18SM100_TMA_2SM_LOADES1E_vS1F_EENS_8epilogue10collective18CollectiveEpilogueINS1I_23Sm100TmaWarpSpecializedILi4ELi2ELi64ELb0ELb0EEEJNS5_IJNSA_ILi128EEESF_SG_EEENS5_IJNSW_IS1N_SC_EENSW_INSA_ILi64EEESC_EEEEESI_SJ_SI_SJ_NS1I_6fusion15FusionCallbacksIS1M_NS1T_17LinearCombinationISI_fSI_fLNS_15FloatRoundStyleE2EEES1O_S1S_JEEENS4_5SM1004TMEM4LOAD26SM100_TMEM_LOAD_32dp32b64xENS4_13SM90_TMA_LOADENS15_INS16_ILi2ELi4ELi3EEES19_NSW_INS5_IJS1A_S1Q_EEENS5_IJS1Q_SC_EEEEEEENS4_39AutoVectorizingCopyWithAssumedAlignmentILi128EEENS4_14SM90_TMA_STOREES28_S2A_S2A_EEEvvEEEEvNT_6ParamsE --------------------------
	.section	.nv.info._ZN7cutlass13device_kernelINS_4gemm6kernel13GemmUniversalIN4cute5tupleIJiiiiEEENS1_10collective13CollectiveMmaINS1_35MainloopSm100TmaUmmaWarpSpecializedILi4ELi2ELi2ENS5_IJNS4_1CILi2EEESB_NSA_ILi1EEEEEEEENS5_IJNSA_ILi256EEESF_NSA_ILi32EEEEEENS_12float_e4m3_tENS5_IJlSC_lEEESI_SJ_NS4_8TiledMMAINS4_8MMA_AtomIJNS4_10MMA_TraitsINS4_25SM100_MMA_F8F6F4_2x1SM_SSEJSI_SI_fSF_SF_NS4_17integral_constantINS4_4UMMA5MajorELSQ_0EEESR_NSO_INSP_7ScaleInELSS_0EEEST_EEEEEENS4_6LayoutINS5_IJSC_SC_SC_EEENS5_IJNSA_ILi0EEESY_SY_EEEEENS5_IJNS4_10UnderscoreES11_S11_EEEEENS4_28SM100_TMA_2SM_LOAD_MULTICASTENS4_14ComposedLayoutINS4_7SwizzleILi1ELi4ELi3EEENS4_18smem_ptr_flag_bitsILi8EEENSW_INS5_IJNSA_ILi8EEESG_EEENS5_IJSG_SC_EEEEEEEvNS4_8identityENS4_18SM100_TMA_2SM_LOADES1E_vS1F_EENS_8epilogue10collective18CollectiveEpilogueINS1I_23Sm100TmaWarpSpecializedILi4ELi2ELi64ELb0ELb0EEEJNS5_IJNSA_ILi128EEESF_SG_EEENS5_IJNSW_IS1N_SC_EENSW_INSA_ILi64EEESC_EEEEESI_SJ_SI_SJ_NS1I_6fusion15FusionCallbacksIS1M_NS1T_17LinearCombinationISI_fSI_fLNS_15FloatRoundStyleE2EEES1O_S1S_JEEENS4_5SM1004TMEM4LOAD26SM100_TMEM_LOAD_32dp32b64xENS4_13SM90_TMA_LOADENS15_INS16_ILi2ELi4ELi3EEES19_NSW_INS5_IJS1A_S1Q_EEENS5_IJS1Q_SC_EEEEEEENS4_39AutoVectorizingCopyWithAssumedAlignmentILi128EEENS4_14SM90_TMA_STOREES28_S2A_S2A_EEEvvEEEEvNT_6ParamsE,"",@"SHT_CUDA_INFO"
	.sectionflags	@""
	.align	4


	//----- nvinfo : EIATTR_CUDA_API_VERSION
	.align		4
        /*0000*/ 	.byte	0x04, 0x37
        /*0002*/ 	.short	(.L_32 - .L_31)
.L_31:
        /*0004*/ 	.word	0x00000082


	//----- nvinfo : EIATTR_KPARAM_INFO
	.align		4
.L_32:
        /*0008*/ 	.byte	0x04, 0x17
        /*000a*/ 	.short	(.L_34 - .L_33)
.L_33:
        /*000c*/ 	.word	0x00000000
        /*0010*/ 	.short	0x0000
        /*0012*/ 	.short	0x0000
        /*0014*/ 	.byte	0x00, 0xf0, 0x01, 0x20


	//----- nvinfo : EIATTR_AT_ENTRY_FRAGMENTS
	.align		4
.L_34:
        /*0018*/ 	.byte	0x04, 0x4f
        /*001a*/ 	.short	(.L_36 - .L_35)


	//   ....[0]....
.L_35:
        /*001c*/ 	.word	0x00000007


	//----- nvinfo : EIATTR_RESERVED_SMEM_USED
	.align		4
.L_36:
        /*0020*/ 	.byte	0x01, 0x41
	.zero		2


	//----- nvinfo : EIATTR_SPARSE_MMA_MASK
	.align		4
        /*0024*/ 	.byte	0x03, 0x50
        /*0026*/ 	.short	0x0000


	//----- nvinfo : EIATTR_TCGEN05_2CTA_USED
	.align		4
        /*0028*/ 	.byte	0x01, 0x52
	.zero		2


	//----- nvinfo : EIATTR_MAXREG_COUNT
	.align		4
        /*002c*/ 	.byte	0x03, 0x1b
        /*002e*/ 	.short	0x00ff


	//----- nvinfo : EIATTR_NUM_BARRIERS
	.align		4
        /*0030*/ 	.byte	0x02, 0x4c
        /*0032*/ 	.byte	0x07
	.zero		1


	//----- nvinfo : EIATTR_EXTERNS
	.align		4
        /*0034*/ 	.byte	0x04, 0x0f
        /*0036*/ 	.short	(.L_38 - .L_37)


	//   ....[0]....
	.align		4
.L_37:
        /*0038*/ 	.word	index@(__assertfail)


	//----- nvinfo : EIATTR_MERCURY_ISA_VERSION
	.align		4
.L_38:
        /*003c*/ 	.byte	0x03, 0x5f
        /*003e*/ 	.short	0x0101


	//----- nvinfo : EIATTR_INT_WARP_WIDE_INSTR_OFFSETS
	.align		4
        /*0040*/ 	.byte	0x04, 0x31
        /*0042*/ 	.short	(.L_40 - .L_39)


	//   ....[0]....
.L_39:
        /*0044*/ 	.word	0x00000d30


	//   ....[1]....
        /*0048*/ 	.word	0x00000dd0


	//   ....[2]....
        /*004c*/ 	.word	0x00004030


	//   ....[3]....
        /*0050*/ 	.word	0x00004050


	//   ....[4]....
        /*0054*/ 	.word	0x00004080


	//   ....[5]....
        /*0058*/ 	.word	0x00004bc0


	//   ....[6]....
        /*005c*/ 	.word	0x00004c30


	//   ....[7]....
        /*0060*/ 	.word	0x00004d10


	//   ....[8]....
        /*0064*/ 	.word	0x00004d90


	//   ....[9]....
        /*0068*/ 	.word	0x00004e90


	//   ....[10]....
        /*006c*/ 	.word	0x00004f10


	//   ....[11]....
        /*0070*/ 	.word	0x00005000


	//   ....[12]....
        /*0074*/ 	.word	0x000050b0


	//----- nvinfo : EIATTR_COOP_GROUP_MASK_REGIDS
	.align		4
.L_40:
        /*0078*/ 	.byte	0x04, 0x29
        /*007a*/ 	.short	(.L_42 - .L_41)


	//   ....[0]....
.L_41:
        /*007c*/ 	.word	0xffffffff


	//   ....[1]....
        /*0080*/ 	.word	0xffffffff


	//   ....[2]....
        /*0084*/ 	.word	0xffffffff


	//   ....[3]....
        /*0088*/ 	.word	0xffffffff


	//   ....[4]....
        /*008c*/ 	.word	0xffffffff


	//   ....[5]....
        /*0090*/ 	.word	0xffffffff


	//   ....[6]....
        /*0094*/ 	.word	0xffffffff


	//   ....[7]....
        /*0098*/ 	.word	0xffffffff


	//   ....[8]....
        /*009c*/ 	.word	0xffffffff


	//   ....[9]....
        /*00a0*/ 	.word	0xffffffff


	//   ....[10]....
        /*00a4*/ 	.word	0xffffffff


	//   ....[11]....
        /*00a8*/ 	.word	0xffffffff


	//   ....[12]....
        /*00ac*/ 	.word	0xffffffff


	//   ....[13]....
        /*00b0*/ 	.word	0xffffffff


	//----- nvinfo : EIATTR_COOP_GROUP_INSTR_OFFSETS
	.align		4
.L_42:
        /*00b4*/ 	.byte	0x04, 0x28
        /*00b6*/ 	.short	(.L_44 - .L_43)


	//   ....[0]....
.L_43:
        /*00b8*/ 	.word	0x000000b0


	//   ....[1]....
        /*00bc*/ 	.word	0x00000520


	//   ....[2]....
        /*00c0*/ 	.word	0x000006e0


	//   ....[3]....
        /*00c4*/ 	.word	0x00000870


	//   ....[4]....
        /*00c8*/ 	.word	0x00000960


	//   ....[5]....
        /*00cc*/ 	.word	0x00000ac0


	//   ....[6]....
        /*00d0*/ 	.word	0x00000c10


	//   ....[7]....
        /*00d4*/ 	.word	0x00000e50


	//   ....[8]....
        /*00d8*/ 	.word	0x000021c0


	//   ....[9]....
        /*00dc*/ 	.word	0x00003080


	//   ....[10]....
        /*00e0*/ 	.word	0x00003550


	//   ....[11]....
        /*00e4*/ 	.word	0x00003580


	//   ....[12]....
        /*00e8*/ 	.word	0x00003f30


	//   ....[13]....
        /*00ec*/ 	.word	0x00004140


	//----- nvinfo : EIATTR_VRC_CTA_INIT_COUNT
	.align		4
.L_44:
        /*00f0*/ 	.byte	0x02, 0x4a
        /*00f2*/ 	.byte	0x80
	.zero		1


	//----- nvinfo : EIATTR_SYSCALL_OFFSETS
	.align		4
        /*00f4*/ 	.byte	0x04, 0x46
        /*00f6*/ 	.short	(.L_46 - .L_45)


	//   ....[0]....
.L_45:
        /*00f8*/ 	.word	0x00005d30


	//   ....[1]....
        /*00fc*/ 	.word	0x00005e70


	//   ....[2]....
        /*0100*/ 	.word	0x00006700


	//   ....[3]....
        /*0104*/ 	.word	0x00007d20


	//   ....[4]....
        /*0108*/ 	.word	0x000092d0


	//   ....[5]....
        /*010c*/ 	.word	0x0000a8a0


	//----- nvinfo : EIATTR_MBARRIER_INSTR_OFFSETS
	.align		4
.L_46:
        /*0110*/ 	.byte	0x04, 0x39
        /*0112*/ 	.short	(.L_48 - .L_47)


	//   ....[0]....
.L_47:
        /*0114*/ 	.word	0x00000650
        /*0118*/ 	.word	0x000000ff
        /*011c*/ 	.word	0x00000000
        /*0120*/ 	.short	0x0100
        /*0122*/ 	.byte	0x04
	.zero		1


	//   ....[1]....
        /*0124*/ 	.word	0x00000660
        /*0128*/ 	.word	0x000000ff
        /*012c*/ 	.word	0x00000020
        /*0130*/ 	.short	0x0100
        /*0132*/ 	.byte	0x04
	.zero		1


	//   ....[2]....
        /*0134*/ 	.word	0x00000670
        /*0138*/ 	.word	0x000000ff
        /*013c*/ 	.word	0x00000008
        /*0140*/ 	.short	0x0100
        /*0142*/ 	.byte	0x04
	.zero		1


	//   ....[3]....
        /*0144*/ 	.word	0x00000680
        /*0148*/ 	.word	0x000000ff
        /*014c*/ 	.word	0x00000028
        /*0150*/ 	.short	0x0100
        /*0152*/ 	.byte	0x04
	.zero		1


	//   ....[4]....
        /*0154*/ 	.word	0x00000690
        /*0158*/ 	.word	0x000000ff
        /*015c*/ 	.word	0x00000010
        /*0160*/ 	.short	0x0100
        /*0162*/ 	.byte	0x04
	.zero		1


	//   ....[5]....
        /*0164*/ 	.word	0x000006a0
        /*0168*/ 	.word	0x000000ff
        /*016c*/ 	.word	0x00000030
        /*0170*/ 	.short	0x0100
        /*0172*/ 	.byte	0x04
	.zero		1


	//   ....[6]....
        /*0174*/ 	.word	0x000006b0
        /*0178*/ 	.word	0x000000ff
        /*017c*/ 	.word	0x00000018
        /*0180*/ 	.short	0x0100
        /*0182*/ 	.byte	0x04
	.zero		1


	//   ....[7]....
        /*0184*/ 	.word	0x000006c0
        /*0188*/ 	.word	0x000000ff
        /*018c*/ 	.word	0x00000038
        /*0190*/ 	.short	0x0100
        /*0192*/ 	.byte	0x04
	.zero		1


	//   ....[8]....
        /*0194*/ 	.word	0x000007e0
        /*0198*/ 	.word	0x000000ff
        /*019c*/ 	.word	0x00000040
        /*01a0*/ 	.short	0x0100
        /*01a2*/ 	.byte	0x04
	.zero		1


	//   ....[9]....
        /*01a4*/ 	.word	0x000007f0
        /*01a8*/ 	.word	0x000000ff
        /*01ac*/ 	.word	0x00000060
        /*01b0*/ 	.short	0x0100
        /*01b2*/ 	.byte	0x04
	.zero		1


	//   ....[10]....
        /*01b4*/ 	.word	0x00000800
        /*01b8*/ 	.word	0x000000ff
        /*01bc*/ 	.word	0x00000048
        /*01c0*/ 	.short	0x0100
        /*01c2*/ 	.byte	0x04
	.zero		1


	//   ....[11]....
        /*01c4*/ 	.word	0x00000810
        /*01c8*/ 	.word	0x000000ff
        /*01cc*/ 	.word	0x00000068
        /*01d0*/ 	.short	0x0100
        /*01d2*/ 	.byte	0x04
	.zero		1


	//   ....[12]....
        /*01d4*/ 	.word	0x00000820
        /*01d8*/ 	.word	0x000000ff
        /*01dc*/ 	.word	0x00000050
        /*01e0*/ 	.short	0x0100
        /*01e2*/ 	.byte	0x04
	.zero		1


	//   ....[13]....
        /*01e4*/ 	.word	0x00000830
        /*01e8*/ 	.word	0x000000ff
        /*01ec*/ 	.word	0x00000070
        /*01f0*/ 	.short	0x0100
        /*01f2*/ 	.byte	0x04
	.zero		1


	//   ....[14]....
        /*01f4*/ 	.word	0x00000840
        /*01f8*/ 	.word	0x000000ff
        /*01fc*/ 	.word	0x00000058
        /*0200*/ 	.short	0x0100
        /*0202*/ 	.byte	0x04
	.zero		1


	//   ....[15]....
        /*0204*/ 	.word	0x00000850
        /*0208*/ 	.word	0x000000ff
        /*020c*/ 	.word	0x00000078
        /*0210*/ 	.short	0x0100
        /*0212*/ 	.byte	0x04
	.zero		1


	//   ....[16]....
        /*0214*/ 	.word	0x00000930
        /*0218*/ 	.word	0x000000ff
        /*021c*/ 	.word	0x00000080
        /*0220*/ 	.short	0x0100
        /*0222*/ 	.byte	0x06
	.zero		1


	//   ....[17]....
        /*0224*/ 	.word	0x00000940
        /*0228*/ 	.word	0x000000ff
        /*022c*/ 	.word	0x00000088
        /*0230*/ 	.short	0x0100
        /*0232*/ 	.byte	0x06
	.zero		1


	//   ....[18]....
        /*0234*/ 	.word	0x00000a70
        /*0238*/ 	.word	0x000000ff
        /*023c*/ 	.word	0x00000090
        /*0240*/ 	.short	0x0100
        /*0242*/ 	.byte	0x06
	.zero		1


	//   ....[19]....
        /*0244*/ 	.word	0x00000a80
        /*0248*/ 	.word	0x000000ff
        /*024c*/ 	.word	0x000000a0
        /*0250*/ 	.short	0x0100
        /*0252*/ 	.byte	0x06
	.zero		1


	//   ....[20]....
        /*0254*/ 	.word	0x00000a90
        /*0258*/ 	.word	0x000000ff
        /*025c*/ 	.word	0x00000098
        /*0260*/ 	.short	0x0100
        /*0262*/ 	.byte	0x06
	.zero		1


	//   ....[21]....
        /*0264*/ 	.word	0x00000aa0
        /*0268*/ 	.word	0x000000ff
        /*026c*/ 	.word	0x000000a8
        /*0270*/ 	.short	0x0100
        /*0272*/ 	.byte	0x06
	.zero		1


	//   ....[22]....
        /*0274*/ 	.word	0x00000bc0
        /*0278*/ 	.word	0x000000ff
        /*027c*/ 	.word	0x000000b0
        /*0280*/ 	.short	0x0100
        /*0282*/ 	.byte	0x04
	.zero		1


	//   ....[23]....
        /*0284*/ 	.word	0x00000bd0
        /*0288*/ 	.word	0x000000ff
        /*028c*/ 	.word	0x000000c0
        /*0290*/ 	.short	0x0100
        /*0292*/ 	.byte	0x04
	.zero		1


	//   ....[24]....
        /*0294*/ 	.word	0x00000be0
        /*0298*/ 	.word	0x000000ff
        /*029c*/ 	.word	0x000000b8
        /*02a0*/ 	.short	0x0100
        /*02a2*/ 	.byte	0x04
	.zero		1


	//   ....[25]....
        /*02a4*/ 	.word	0x00000bf0
        /*02a8*/ 	.word	0x000000ff
        /*02ac*/ 	.word	0x000000c8
        /*02b0*/ 	.short	0x0100
        /*02b2*/ 	.byte	0x04
	.zero		1


	//   ....[26]....
        /*02b4*/ 	.word	0x00000ce0
        /*02b8*/ 	.word	0x000000ff
        /*02bc*/ 	.word	0x000000d0
        /*02c0*/ 	.short	0x0100
        /*02c2*/ 	.byte	0x04
	.zero		1


	//   ....[27]....
        /*02c4*/ 	.word	0x00000cf0
        /*02c8*/ 	.word	0x000000ff
        /*02cc*/ 	.word	0x000000e0
        /*02d0*/ 	.short	0x0100
        /*02d2*/ 	.byte	0x04
	.zero		1


	//   ....[28]....
        /*02d4*/ 	.word	0x00000d00
        /*02d8*/ 	.word	0x000000ff
        /*02dc*/ 	.word	0x000000d8
        /*02e0*/ 	.short	0x0100
        /*02e2*/ 	.byte	0x04
	.zero		1


	//   ....[29]....
        /*02e4*/ 	.word	0x00000d10
        /*02e8*/ 	.word	0x000000ff
        /*02ec*/ 	.word	0x000000e8
        /*02f0*/ 	.short	0x0100
        /*02f2*/ 	.byte	0x04
	.zero		1


	//   ....[30]....
        /*02f4*/ 	.word	0x00000e10
        /*02f8*/ 	.word	0x000000ff
        /*02fc*/ 	.word	0x000000f0
        /*0300*/ 	.short	0x0100
        /*0302*/ 	.byte	0x06
	.zero		1


	//   ....[31]....
        /*0304*/ 	.word	0x000019e0
        /*0308*/ 	.word	0x00000003
        /*030c*/ 	.word	0x000000e0
        /*0310*/ 	.short	0x010a
        /*0312*/ 	.byte	0xff
	.zero		1


	//   ....[32]....
        /*0314*/ 	.word	0x00001a10
        /*0318*/ 	.word	0x00000003
        /*031c*/ 	.word	0x000000d0
        /*0320*/ 	.short	0x0101
        /*0322*/ 	.byte	0xff
	.zero		1


	//   ....[33]....
        /*0324*/ 	.word	0x00001ad0
        /*0328*/ 	.word	0x000000ff
        /*032c*/ 	.word	0x00000020
        /*0330*/ 	.short	0x010a
        /*0332*/ 	.byte	0x04
	.zero		1


	//   ....[34]....
        /*0334*/ 	.word	0x00001ba0
        /*0338*/ 	.word	0x000000ff
        /*033c*/ 	.word	0x00000020
        /*0340*/ 	.short	0x010a
        /*0342*/ 	.byte	0x21
	.zero		1


	//   ....[35]....
        /*0344*/ 	.word	0x00001d50
        /*0348*/ 	.word	0x000000ff
        /*034c*/ 	.word	0x00000020
        /*0350*/ 	.short	0x010a
        /*0352*/ 	.byte	0x05
	.zero		1


	//   ....[36]....
        /*0354*/ 	.word	0x00001e60
        /*0358*/ 	.word	0x000000ff
        /*035c*/ 	.word	0x00000088
        /*0360*/ 	.short	0x0101
        /*0362*/ 	.byte	0x06
	.zero		1


	//   ....[37]....
        /*0364*/ 	.word	0x00001e80
        /*0368*/ 	.word	0x000000ff
        /*036c*/ 	.word	0x00000020
        /*0370*/ 	.short	0x010a
        /*0372*/ 	.byte	0x04
	.zero		1


	//   ....[38]....
        /*0374*/ 	.word	0x00001f00
        /*0378*/ 	.word	0x000000ff
        /*037c*/ 	.word	0x00000020
        /*0380*/ 	.short	0x010a
        /*0382*/ 	.byte	0x11
	.zero		1


	//   ....[39]....
        /*0384*/ 	.word	0x00002090
        /*0388*/ 	.word	0x000000ff
        /*038c*/ 	.word	0x00000020
        /*0390*/ 	.short	0x010a
        /*0392*/ 	.byte	0x05
	.zero		1


	//   ....[40]....
        /*0394*/ 	.word	0x000021f0
        /*0398*/ 	.word	0x00000003
        /*039c*/ 	.word	0x00000090
        /*03a0*/ 	.short	0x010a
        /*03a2*/ 	.byte	0xff
	.zero		1


	//   ....[41]....
        /*03a4*/ 	.word	0x00002340
        /*03a8*/ 	.word	0x00000000
        /*03ac*/ 	.word	0x00000000
        /*03b0*/ 	.short	0x0101
        /*03b2*/ 	.byte	0xff
	.zero		1


	//   ....[42]....
        /*03b4*/ 	.word	0x00002900
        /*03b8*/ 	.word	0x000000ff
        /*03bc*/ 	.word	0x00000000
        /*03c0*/ 	.short	0x010a
        /*03c2*/ 	.byte	0x04
	.zero		1


	//   ....[43]....
        /*03c4*/ 	.word	0x00002990
        /*03c8*/ 	.word	0x000000ff
        /*03cc*/ 	.word	0x00000000
        /*03d0*/ 	.short	0x010a
        /*03d2*/ 	.byte	0x05
	.zero		1


	//   ....[44]....
        /*03d4*/ 	.word	0x00002a20
        /*03d8*/ 	.word	0x000000ff
        /*03dc*/ 	.word	0x00000000
        /*03e0*/ 	.short	0x010a
        /*03e2*/ 	.byte	0x05
	.zero		1


	//   ....[45]....
        /*03e4*/ 	.word	0x00002ac0
        /*03e8*/ 	.word	0x00000000
        /*03ec*/ 	.word	0x00000000
        /*03f0*/ 	.short	0x010a
        /*03f2*/ 	.byte	0xff
	.zero		1


	//   ....[46]....
        /*03f4*/ 	.word	0x00002be0
        /*03f8*/ 	.word	0x00000000
        /*03fc*/ 	.word	0x000000d0
        /*0400*/ 	.short	0x010a
        /*0402*/ 	.byte	0xff
	.zero		1


	//   ....[47]....
        /*0404*/ 	.word	0x00002c50
        /*0408*/ 	.word	0x00000004
        /*040c*/ 	.word	0x00000000
        /*0410*/ 	.short	0x0101
        /*0412*/ 	.byte	0xff
	.zero		1


	//   ....[48]....
        /*0414*/ 	.word	0x00002c70
        /*0418*/ 	.word	0x000000ff
        /*041c*/ 	.word	0x000000a0
        /*0420*/ 	.short	0x010a
        /*0422*/ 	.byte	0x04
	.zero		1


	//   ....[49]....
        /*0424*/ 	.word	0x00002d90
        /*0428*/ 	.word	0x00000000
        /*042c*/ 	.word	0x00000090
        /*0430*/ 	.short	0x010a
        /*0432*/ 	.byte	0xff
	.zero		1


	//   ....[50]....
        /*0434*/ 	.word	0x00002e90
        /*0438*/ 	.word	0x00000000
        /*043c*/ 	.word	0x00000000
        /*0440*/ 	.short	0x0101
        /*0442*/ 	.byte	0xff
	.zero		1


	//   ....[51]....
        /*0444*/ 	.word	0x00002f20
        /*0448*/ 	.word	0x000000ff
        /*044c*/ 	.word	0x000000a0
        /*0450*/ 	.short	0x0106
        /*0452*/ 	.byte	0x04
	.zero		1


	//   ....[52]....
        /*0454*/ 	.word	0x00002f40
        /*0458*/ 	.word	0x000000ff
        /*045c*/ 	.word	0x000000a0
        /*0460*/ 	.short	0x010a
        /*0462*/ 	.byte	0x04
	.zero		1


	//   ....[53]....
        /*0464*/ 	.word	0x00002fd0
        /*0468*/ 	.word	0x000000ff
        /*046c*/ 	.word	0x000000a0
        /*0470*/ 	.short	0x0106
        /*0472*/ 	.byte	0x07
	.zero		1


	//   ....[54]....
        /*0474*/ 	.word	0x00003010
        /*0478*/ 	.word	0x00000000
        /*047c*/ 	.word	0x000000a0
        /*0480*/ 	.short	0x010a
        /*0482*/ 	.byte	0xff
	.zero		1


	//   ....[55]....
        /*0484*/ 	.word	0x00003250
        /*0488*/ 	.word	0x000000ff
        /*048c*/ 	.word	0x00000008
        /*0490*/ 	.short	0x010a
        /*0492*/ 	.byte	0x05
	.zero		1


	//   ....[56]....
        /*0494*/ 	.word	0x00003270
        /*0498*/ 	.word	0x000000ff
        /*049c*/ 	.word	0x00000008
        /*04a0*/ 	.short	0x010a
        /*04a2*/ 	.byte	0x05
	.zero		1


	//   ....[57]....
        /*04a4*/ 	.word	0x00003400
        /*04a8*/ 	.word	0x000000ff
        /*04ac*/ 	.word	0x00000008
        /*04b0*/ 	.short	0x010a
        /*04b2*/ 	.byte	0x05
	.zero		1


	//   ....[58]....
        /*04b4*/ 	.word	0x00003420
        /*04b8*/ 	.word	0x000000ff
        /*04bc*/ 	.word	0x00000008
        /*04c0*/ 	.short	0x010a
        /*04c2*/ 	.byte	0x05
	.zero		1


	//   ....[59]....
        /*04c4*/ 	.word	0x000034e0
        /*04c8*/ 	.word	0x000000ff
        /*04cc*/ 	.word	0x00000000
        /*04d0*/ 	.short	0x0101
        /*04d2*/ 	.byte	0x04
	.zero		1


	//   ....[60]....
        /*04d4*/ 	.word	0x000037c0
        /*04d8*/ 	.word	0x00000000
        /*04dc*/ 	.word	0x00000090
        /*04e0*/ 	.short	0x010a
        /*04e2*/ 	.byte	0xff
	.zero		1


	//   ....[61]....
        /*04e4*/ 	.word	0x00003880
        /*04e8*/ 	.word	0x00000000
        /*04ec*/ 	.word	0x00000000
        /*04f0*/ 	.short	0x0101
        /*04f2*/ 	.byte	0xff
	.zero		1


	//   ....[62]....
        /*04f4*/ 	.word	0x00003930
        /*04f8*/ 	.word	0x000000ff
        /*04fc*/ 	.word	0x00000000
        /*0500*/ 	.short	0x010a
        /*0502*/ 	.byte	0x04
	.zero		1


	//   ....[63]....
        /*0504*/ 	.word	0x00003940
        /*0508*/ 	.word	0x000000ff
        /*050c*/ 	.word	0x000000c0
        /*0510*/ 	.short	0x010a
        /*0512*/ 	.byte	0x13
	.zero		1


	//   ....[64]....
        /*0514*/ 	.word	0x00003a00
        /*0518*/ 	.word	0x000000ff
        /*051c*/ 	.word	0x00000000
        /*0520*/ 	.short	0x010a
        /*0522*/ 	.byte	0x06
	.zero		1


	//   ....[65]....
        /*0524*/ 	.word	0x00003b20
        /*0528*/ 	.word	0x000000ff
        /*052c*/ 	.word	0x00000000
        /*0530*/ 	.short	0x010a
        /*0532*/ 	.byte	0x04
	.zero		1


	//   ....[66]....
        /*0534*/ 	.word	0x00003d40
        /*0538*/ 	.word	0x000000ff
        /*053c*/ 	.word	0x00000000
        /*0540*/ 	.short	0x010a
        /*0542*/ 	.byte	0x04
	.zero		1


	//   ....[67]....
        /*0544*/ 	.word	0x00003de0
        /*0548*/ 	.word	0x00000000
        /*054c*/ 	.word	0x00000000
        /*0550*/ 	.short	0x010a
        /*0552*/ 	.byte	0xff
	.zero		1


	//   ....[68]....
        /*0554*/ 	.word	0x00003e20
        /*0558*/ 	.word	0x00000000
        /*055c*/ 	.word	0x00000000
        /*0560*/ 	.short	0x010a
        /*0562*/ 	.byte	0xff
	.zero		1


	//   ....[69]....
        /*0564*/ 	.word	0x00003e90
        /*0568*/ 	.word	0x000000ff
        /*056c*/ 	.word	0x00000000
        /*0570*/ 	.short	0x0101
        /*0572*/ 	.byte	0x04
	.zero		1


	//   ....[70]....
        /*0574*/ 	.word	0x00003ed0
        /*0578*/ 	.word	0x000000ff
        /*057c*/ 	.word	0x000000f0
        /*0580*/ 	.short	0x010a
        /*0582*/ 	.byte	0x0d
	.zero		1


	//   ....[71]....
        /*0584*/ 	.word	0x00003f20
        /*0588*/ 	.word	0x000000ff
        /*058c*/ 	.word	0x00000000
        /*0590*/ 	.short	0x0101
        /*0592*/ 	.byte	0x04
	.zero		1


	//   ....[72]....
        /*0594*/ 	.word	0x000043c0
        /*0598*/ 	.word	0x0000000c
        /*059c*/ 	.word	0x00000090
        /*05a0*/ 	.short	0x010a
        /*05a2*/ 	.byte	0xff
	.zero		1


	//   ....[73]....
        /*05a4*/ 	.word	0x00004530
        /*05a8*/ 	.word	0x00000000
        /*05ac*/ 	.word	0x00000000
        /*05b0*/ 	.short	0x0101
        /*05b2*/ 	.byte	0xff
	.zero		1


	//   ....[74]....
        /*05b4*/ 	.word	0x000049c0
        /*05b8*/ 	.word	0x000000ff
        /*05bc*/ 	.word	0x00000088
        /*05c0*/ 	.short	0x010a
        /*05c2*/ 	.byte	0x15
	.zero		1


	//   ....[75]....
        /*05c4*/ 	.word	0x00004b40
        /*05c8*/ 	.word	0x000000ff
        /*05cc*/ 	.word	0x00000060
        /*05d0*/ 	.short	0x010a
        /*05d2*/ 	.byte	0x15
	.zero		1


	//   ....[76]....
        /*05d4*/ 	.word	0x00004cc0
        /*05d8*/ 	.word	0x000000ff
        /*05dc*/ 	.word	0x00000040
        /*05e0*/ 	.short	0x010b
        /*05e2*/ 	.byte	0x15
	.zero		1


	//   ....[77]....
        /*05e4*/ 	.word	0x00004cd0
        /*05e8*/ 	.word	0x000000ff
        /*05ec*/ 	.word	0x00000000
        /*05f0*/ 	.short	0x0101
        /*05f2*/ 	.byte	0x06
	.zero		1


	//   ....[78]....
        /*05f4*/ 	.word	0x00004ce0
        /*05f8*/ 	.word	0x000000ff
        /*05fc*/ 	.word	0x00000068
        /*0600*/ 	.short	0x010a
        /*0602*/ 	.byte	0x15
	.zero		1


	//   ....[79]....
        /*0604*/ 	.word	0x00004e40
        /*0608*/ 	.word	0x000000ff
        /*060c*/ 	.word	0x00000048
        /*0610*/ 	.short	0x010b
        /*0612*/ 	.byte	0x15
	.zero		1


	//   ....[80]....
        /*0614*/ 	.word	0x00004e50
        /*0618*/ 	.word	0x000000ff
        /*061c*/ 	.word	0x00000000
        /*0620*/ 	.short	0x0101
        /*0622*/ 	.byte	0x06
	.zero		1


	//   ....[81]....
        /*0624*/ 	.word	0x00004e60
        /*0628*/ 	.word	0x000000ff
        /*062c*/ 	.word	0x00000070
        /*0630*/ 	.short	0x010a
        /*0632*/ 	.byte	0x15
	.zero		1


	//   ....[82]....
        /*0634*/ 	.word	0x00004fb0
        /*0638*/ 	.word	0x000000ff
        /*063c*/ 	.word	0x00000050
        /*0640*/ 	.short	0x010b
        /*0642*/ 	.byte	0x15
	.zero		1


	//   ....[83]....
        /*0644*/ 	.word	0x00004fc0
        /*0648*/ 	.word	0x000000ff
        /*064c*/ 	.word	0x00000000
        /*0650*/ 	.short	0x0101
        /*0652*/ 	.byte	0x06
	.zero		1


	//   ....[84]....
        /*0654*/ 	.word	0x00004fd0
        /*0658*/ 	.word	0x000000ff
        /*065c*/ 	.word	0x00000078
        /*0660*/ 	.short	0x010a
        /*0662*/ 	.byte	0x15
	.zero		1


	//   ....[85]....
        /*0664*/ 	.word	0x000051d0
        /*0668*/ 	.word	0x000000ff
        /*066c*/ 	.word	0x00000058
        /*0670*/ 	.short	0x010b
        /*0672*/ 	.byte	0x15
	.zero		1


	//   ....[86]....
        /*0674*/ 	.word	0x000051e0
        /*0678*/ 	.word	0x000000ff
        /*067c*/ 	.word	0x00000000
        /*0680*/ 	.short	0x0101
        /*0682*/ 	.byte	0x25
	.zero		1


	//   ....[87]....
        /*0684*/ 	.word	0x00005210
        /*0688*/ 	.word	0x000000ff
        /*068c*/ 	.word	0x00000060
        /*0690*/ 	.short	0x010a
        /*0692*/ 	.byte	0x15
	.zero		1


	//   ....[88]....
        /*0694*/ 	.word	0x00005230
        /*0698*/ 	.word	0x000000ff
        /*069c*/ 	.word	0x00000068
        /*06a0*/ 	.short	0x010a
        /*06a2*/ 	.byte	0x15
	.zero		1


	//   ....[89]....
        /*06a4*/ 	.word	0x00005250
        /*06a8*/ 	.word	0x000000ff
        /*06ac*/ 	.word	0x00000070
        /*06b0*/ 	.short	0x010a
        /*06b2*/ 	.byte	0x15
	.zero		1


	//   ....[90]....
        /*06b4*/ 	.word	0x00005290
        /*06b8*/ 	.word	0x00000000
        /*06bc*/ 	.word	0x00000078
        /*06c0*/ 	.short	0x010a
        /*06c2*/ 	.byte	0xff
	.zero		1


	//   ....[91]....
        /*06c4*/ 	.word	0x000055c0
        /*06c8*/ 	.word	0x00000003
        /*06cc*/ 	.word	0x00000090
        /*06d0*/ 	.short	0x010a
        /*06d2*/ 	.byte	0xff
	.zero		1


	//   ....[92]....
        /*06d4*/ 	.word	0x00005740
        /*06d8*/ 	.word	0x00000000
        /*06dc*/ 	.word	0x00000000
        /*06e0*/ 	.short	0x0101
        /*06e2*/ 	.byte	0xff
	.zero		1


	//   ....[93]....
        /*06e4*/ 	.word	0x000062a0
        /*06e8*/ 	.word	0x00000003
        /*06ec*/ 	.word	0x00000040
        /*06f0*/ 	.short	0x010a
        /*06f2*/ 	.byte	0xff
	.zero		1


	//   ....[94]....
        /*06f4*/ 	.word	0x000062e0
        /*06f8*/ 	.word	0x000000a3
        /*06fc*/ 	.word	0x000000b0
        /*0700*/ 	.short	0x010a
        /*0702*/ 	.byte	0xff
	.zero		1


	//   ....[95]....
        /*0704*/ 	.word	0x00006410
        /*0708*/ 	.word	0x00000003
        /*070c*/ 	.word	0x00000040
        /*0710*/ 	.short	0x010a
        /*0712*/ 	.byte	0xff
	.zero		1


	//   ....[96]....
        /*0714*/ 	.word	0x00006550
        /*0718*/ 	.word	0x00000000
        /*071c*/ 	.word	0x00000000
        /*0720*/ 	.short	0x0101
        /*0722*/ 	.byte	0xff
	.zero		1


	//   ....[97]....
        /*0724*/ 	.word	0x000065d0
        /*0728*/ 	.word	0x000000a3
        /*072c*/ 	.word	0x000000b0
        /*0730*/ 	.short	0x010a
        /*0732*/ 	.byte	0xff
	.zero		1


	//   ....[98]....
        /*0734*/ 	.word	0x00007980
        /*0738*/ 	.word	0x000000bf
        /*073c*/ 	.word	0x00000040
        /*0740*/ 	.short	0x010a
        /*0742*/ 	.byte	0xff
	.zero		1


	//   ....[99]....
        /*0744*/ 	.word	0x00007a50
        /*0748*/ 	.word	0x000000bf
        /*074c*/ 	.word	0x00000040
        /*0750*/ 	.short	0x010a
        /*0752*/ 	.byte	0xff
	.zero		1


	//   ....[100]....
        /*0754*/ 	.word	0x00007b90
        /*0758*/ 	.word	0x00000000
        /*075c*/ 	.word	0x00000000
        /*0760*/ 	.short	0x0101
        /*0762*/ 	.byte	0xff
	.zero		1


	//   ....[101]....
        /*0764*/ 	.word	0x00008f30
        /*0768*/ 	.word	0x00000000
        /*076c*/ 	.word	0x00000040
        /*0770*/ 	.short	0x010a
        /*0772*/ 	.byte	0xff
	.zero		1


	//   ....[102]....
        /*0774*/ 	.word	0x00009000
        /*0778*/ 	.word	0x00000000
        /*077c*/ 	.word	0x00000040
        /*0780*/ 	.short	0x010a
        /*0782*/ 	.byte	0xff
	.zero		1


	//   ....[103]....
        /*0784*/ 	.word	0x00009140
        /*0788*/ 	.word	0x00000000
        /*078c*/ 	.word	0x00000000
        /*0790*/ 	.short	0x0101
        /*0792*/ 	.byte	0xff
	.zero		1


	//   ....[104]....
        /*0794*/ 	.word	0x0000a510
        /*0798*/ 	.word	0x00000000
        /*079c*/ 	.word	0x00000040
        /*07a0*/ 	.short	0x010a
        /*07a2*/ 	.byte	0xff
	.zero		1


	//   ....[105]....
        /*07a4*/ 	.word	0x0000a5e0
        /*07a8*/ 	.word	0x00000000
        /*07ac*/ 	.word	0x00000040
        /*07b0*/ 	.short	0x010a
        /*07b2*/ 	.byte	0xff
	.zero		1


	//   ....[106]....
        /*07b4*/ 	.word	0x0000a720
        /*07b8*/ 	.word	0x00000000
        /*07bc*/ 	.word	0x00000000
        /*07c0*/ 	.short	0x0101
        /*07c2*/ 	.byte	0xff
	.zero		1


	//   ....[107]....
        /*07c4*/ 	.word	0x0000ab50
        /*07c8*/ 	.word	0x000000a3
        /*07cc*/ 	.word	0x00000000
        /*07d0*/ 	.short	0x0101
        /*07d2*/ 	.byte	0xff
	.zero		1


	//   ....[108]....
        /*07d4*/ 	.word	0x0000bbc0
        /*07d8*/ 	.word	0x00000003
        /*07dc*/ 	.word	0x000000e0
        /*07e0*/ 	.short	0x010a
        /*07e2*/ 	.byte	0xff
	.zero		1


	//   ....[109]....
        /*07e4*/ 	.word	0x0000bc20
        /*07e8*/ 	.word	0x00000000
        /*07ec*/ 	.word	0x00000020
        /*07f0*/ 	.short	0x010a
        /*07f2*/ 	.byte	0xff
	.zero		1


	//   ....[110]....
        /*07f4*/ 	.word	0x0000bc80
        /*07f8*/ 	.word	0x00000000
        /*07fc*/ 	.word	0x00000020
        /*0800*/ 	.short	0x010a
        /*0802*/ 	.byte	0xff
	.zero		1


	//   ....[111]....
        /*0804*/ 	.word	0x0000bcd0
        /*0808*/ 	.word	0x00000003
        /*080c*/ 	.word	0x00000090
        /*0810*/ 	.short	0x010a
        /*0812*/ 	.byte	0xff
	.zero		1


	//   ....[112]....
        /*0814*/ 	.word	0x0000bd30
        /*0818*/ 	.word	0x00000000
        /*081c*/ 	.word	0x00000000
        /*0820*/ 	.short	0x010a
        /*0822*/ 	.byte	0xff
	.zero		1


	//   ....[113]....
        /*0824*/ 	.word	0x0000bd90
        /*0828*/ 	.word	0x00000000
        /*082c*/ 	.word	0x00000000
        /*0830*/ 	.short	0x010a
        /*0832*/ 	.byte	0xff
	.zero		1


	//   ....[114]....
        /*0834*/ 	.word	0x0000bdf0
        /*0838*/ 	.word	0x00000000
        /*083c*/ 	.word	0x00000000
        /*0840*/ 	.short	0x010a
        /*0842*/ 	.byte	0xff
	.zero		1


	//   ....[115]....
        /*0844*/ 	.word	0x0000be40
        /*0848*/ 	.word	0x00000000
        /*084c*/ 	.word	0x000000d0
        /*0850*/ 	.short	0x010a
        /*0852*/ 	.byte	0xff
	.zero		1


	//   ....[116]....
        /*0854*/ 	.word	0x0000bea0
        /*0858*/ 	.word	0x00000000
        /*085c*/ 	.word	0x000000a0
        /*0860*/ 	.short	0x010a
        /*0862*/ 	.byte	0xff
	.zero		1


	//   ....[117]....
        /*0864*/ 	.word	0x0000bef0
        /*0868*/ 	.word	0x00000000
        /*086c*/ 	.word	0x00000090
        /*0870*/ 	.short	0x010a
        /*0872*/ 	.byte	0xff
	.zero		1


	//   ....[118]....
        /*0874*/ 	.word	0x0000bf50
        /*0878*/ 	.word	0x00000000
        /*087c*/ 	.word	0x000000a0
        /*0880*/ 	.short	0x010a
        /*0882*/ 	.byte	0xff
	.zero		1


	//   ....[119]....
        /*0884*/ 	.word	0x0000bfb0
        /*0888*/ 	.word	0x00000005
        /*088c*/ 	.word	0x00000008
        /*0890*/ 	.short	0x010a
        /*0892*/ 	.byte	0xff
	.zero		1


	//   ....[120]....
        /*0894*/ 	.word	0x0000c0a0
        /*0898*/ 	.word	0x00000003
        /*089c*/ 	.word	0x00000008
        /*08a0*/ 	.short	0x010a
        /*08a2*/ 	.byte	0xff
	.zero		1


	//   ....[121]....
        /*08a4*/ 	.word	0x0000c0f0
        /*08a8*/ 	.word	0x00000000
        /*08ac*/ 	.word	0x00000090
        /*08b0*/ 	.short	0x010a
        /*08b2*/ 	.byte	0xff
	.zero		1


	//   ....[122]....
        /*08b4*/ 	.word	0x0000c150
        /*08b8*/ 	.word	0x00000000
        /*08bc*/ 	.word	0x000000c0
        /*08c0*/ 	.short	0x010a
        /*08c2*/ 	.byte	0xff
	.zero		1


	//   ....[123]....
        /*08c4*/ 	.word	0x0000c1b0
        /*08c8*/ 	.word	0x00000000
        /*08cc*/ 	.word	0x00000000
        /*08d0*/ 	.short	0x010a
        /*08d2*/ 	.byte	0xff
	.zero		1


	//   ....[124]....
        /*08d4*/ 	.word	0x0000c210
        /*08d8*/ 	.word	0x00000000
        /*08dc*/ 	.word	0x00000000
        /*08e0*/ 	.short	0x010a
        /*08e2*/ 	.byte	0xff
	.zero		1


	//   ....[125]....
        /*08e4*/ 	.word	0x0000c270
        /*08e8*/ 	.word	0x00000000
        /*08ec*/ 	.word	0x000000f0
        /*08f0*/ 	.short	0x010a
        /*08f2*/ 	.byte	0xff
	.zero		1


	//   ....[126]....
        /*08f4*/ 	.word	0x0000c2c0
        /*08f8*/ 	.word	0x0000000c
        /*08fc*/ 	.word	0x00000090
        /*0900*/ 	.short	0x010a
        /*0902*/ 	.byte	0xff
	.zero		1


	//   ....[127]....
        /*0904*/ 	.word	0x0000c320
        /*0908*/ 	.word	0x00000000
        /*090c*/ 	.word	0x00000088
        /*0910*/ 	.short	0x010a
        /*0912*/ 	.byte	0xff
	.zero		1


	//   ....[128]....
        /*0914*/ 	.word	0x0000c380
        /*0918*/ 	.word	0x00000000
        /*091c*/ 	.word	0x00000060
        /*0920*/ 	.short	0x010a
        /*0922*/ 	.byte	0xff
	.zero		1


	//   ....[129]....
        /*0924*/ 	.word	0x0000c3e0
        /*0928*/ 	.word	0x00000000
        /*092c*/ 	.word	0x00000068
        /*0930*/ 	.short	0x010a
        /*0932*/ 	.byte	0xff
	.zero		1


	//   ....[130]....
        /*0934*/ 	.word	0x0000c440
        /*0938*/ 	.word	0x00000000
        /*093c*/ 	.word	0x00000070
        /*0940*/ 	.short	0x010a
        /*0942*/ 	.byte	0xff
	.zero		1


	//   ....[131]....
        /*0944*/ 	.word	0x0000c4a0
        /*0948*/ 	.word	0x00000000
        /*094c*/ 	.word	0x00000078
        /*0950*/ 	.short	0x010a
        /*0952*/ 	.byte	0xff
	.zero		1


	//   ....[132]....
        /*0954*/ 	.word	0x0000c500
        /*0958*/ 	.word	0x00000000
        /*095c*/ 	.word	0x00000060
        /*0960*/ 	.short	0x010a
        /*0962*/ 	.byte	0xff
	.zero		1


	//   ....[133]....
        /*0964*/ 	.word	0x0000c560
        /*0968*/ 	.word	0x00000000
        /*096c*/ 	.word	0x00000068
        /*0970*/ 	.short	0x010a
        /*0972*/ 	.byte	0xff
	.zero		1


	//   ....[134]....
        /*0974*/ 	.word	0x0000c5c0
        /*0978*/ 	.word	0x00000000
        /*097c*/ 	.word	0x00000070
        /*0980*/ 	.short	0x010a
        /*0982*/ 	.byte	0xff
	.zero		1


	//   ....[135]....
        /*0984*/ 	.word	0x0000c610
        /*0988*/ 	.word	0x00000003
        /*098c*/ 	.word	0x00000090
        /*0990*/ 	.short	0x010a
        /*0992*/ 	.byte	0xff
	.zero		1


	//   ....[136]....
        /*0994*/ 	.word	0x0000c660
        /*0998*/ 	.word	0x00000003
        /*099c*/ 	.word	0x00000040
        /*09a0*/ 	.short	0x010a
        /*09a2*/ 	.byte	0xff
	.zero		1


	//   ....[137]....
        /*09a4*/ 	.word	0x0000c6b0
        /*09a8*/ 	.word	0x000000a3
        /*09ac*/ 	.word	0x000000b0
        /*09b0*/ 	.short	0x010a
        /*09b2*/ 	.byte	0xff
	.zero		1


	//   ....[138]....
        /*09b4*/ 	.word	0x0000c700
        /*09b8*/ 	.word	0x000000bf
        /*09bc*/ 	.word	0x00000040
        /*09c0*/ 	.short	0x010a
        /*09c2*/ 	.byte	0xff
	.zero		1


	//   ....[139]....
        /*09c4*/ 	.word	0x0000c750
        /*09c8*/ 	.word	0x00000000
        /*09cc*/ 	.word	0x00000040
        /*09d0*/ 	.short	0x010a
        /*09d2*/ 	.byte	0xff
	.zero		1


	//   ....[140]....
        /*09d4*/ 	.word	0x0000c7a0
        /*09d8*/ 	.word	0x00000000
        /*09dc*/ 	.word	0x00000040
        /*09e0*/ 	.short	0x010a
        /*09e2*/ 	.byte	0xff
	.zero		1


	//----- nvinfo : EIATTR_NUM_MBARRIERS
	.align		4
.L_48:
        /*09e4*/ 	.byte	0x03, 0x38
        /*09e6*/ 	.short	0x001f


	//----- nvinfo : EIATTR_EXIT_INSTR_OFFSETS
	.align		4
        /*09e8*/ 	.byte	0x04, 0x1c
        /*09ea*/ 	.short	(.L_50 - .L_49)


	//   ....[0]....
.L_49:
        /*09ec*/ 	.word	0x00002af0


	//   ....[1]....
        /*09f0*/ 	.word	0x00002fe0


	//   ....[2]....
        /*09f4*/ 	.word	0x00003040


	//   ....[3]....
        /*09f8*/ 	.word	0x00004150


	//   ....[4]....
        /*09fc*/ 	.word	0x000052c0


	//   ....[5]....
        /*0a00*/ 	.word	0x00005300


	//   ....[6]....
        /*0a04*/ 	.word	0x0000bbb0


	//----- nvinfo : EIATTR_MAX_THREADS
	.align		4
.L_50:
        /*0a08*/ 	.byte	0x04, 0x05
        /*0a0a*/ 	.short	(.L_52 - .L_51)
.L_51:
        /*0a0c*/ 	.word	0x00000100
        /*0a10*/ 	.word	0x00000001
        /*0a14*/ 	.word	0x00000001


	//----- nvinfo : EIATTR_CRS_STACK_SIZE
	.align		4
.L_52:
        /*0a18*/ 	.byte	0x04, 0x1e
        /*0a1a*/ 	.short	(.L_54 - .L_53)
.L_53:
        /*0a1c*/ 	.word	0x00000000


	//----- nvinfo : EIATTR_CBANK_PARAM_SIZE
	.align		4
.L_54:
        /*0a20*/ 	.byte	0x03, 0x19
        /*0a22*/ 	.short	0x0800


	//----- nvinfo : EIATTR_PARAM_CBANK
	.align		4
        /*0a24*/ 	.byte	0x04, 0x0a
        /*0a26*/ 	.short	(.L_56 - .L_55)
	.align		4
.L_55:
        /*0a28*/ 	.word	index@(.nv.constant0._ZN7cutlass13device_kernelINS_4gemm6kernel13GemmUniversalIN4cute5tupleIJiiiiEEENS1_10collective13CollectiveMmaINS1_35MainloopSm100TmaUmmaWarpSpecializedILi4ELi2ELi2ENS5_IJNS4_1CILi2EEESB_NSA_ILi1EEEEEEEENS5_IJNSA_ILi256EEESF_NSA_ILi32EEEEEENS_12float_e4m3_tENS5_IJlSC_lEEESI_SJ_NS4_8TiledMMAINS4_8MMA_AtomIJNS4_10MMA_TraitsINS4_25SM100_MMA_F8F6F4_2x1SM_SSEJSI_SI_fSF_SF_NS4_17integral_constantINS4_4UMMA5MajorELSQ_0EEESR_NSO_INSP_7ScaleInELSS_0EEEST_EEEEEENS4_6LayoutINS5_IJSC_SC_SC_EEENS5_IJNSA_ILi0EEESY_SY_EEEEENS5_IJNS4_10UnderscoreES11_S11_EEEEENS4_28SM100_TMA_2SM_LOAD_MULTICASTENS4_14ComposedLayoutINS4_7SwizzleILi1ELi4ELi3EEENS4_18smem_ptr_flag_bitsILi8EEENSW_INS5_IJNSA_ILi8EEESG_EEENS5_IJSG_SC_EEEEEEEvNS4_8identityENS4_18SM100_TMA_2SM_LOADES1E_vS1F_EENS_8epilogue10collective18CollectiveEpilogueINS1I_23Sm100TmaWarpSpecializedILi4ELi2ELi64ELb0ELb0EEEJNS5_IJNSA_ILi128EEESF_SG_EEENS5_IJNSW_IS1N_SC_EENSW_INSA_ILi64EEESC_EEEEESI_SJ_SI_SJ_NS1I_6fusion15FusionCallbacksIS1M_NS1T_17LinearCombinationISI_fSI_fLNS_15FloatRoundStyleE2EEES1O_S1S_JEEENS4_5SM1004TMEM4LOAD26SM100_TMEM_LOAD_32dp32b64xENS4_13SM90_TMA_LOADENS15_INS16_ILi2ELi4ELi3EEES19_NSW_INS5_IJS1A_S1Q_EEENS5_IJS1Q_SC_EEEEEEENS4_39AutoVectorizingCopyWithAssumedAlignmentILi128EEENS4_14SM90_TMA_STOREES28_S2A_S2A_EEEvvEEEEvNT_6ParamsE)
        /*0a2c*/ 	.short	0x0380
        /*0a2e*/ 	.short	0x0800


	//----- nvinfo : EIATTR_SW_WAR
	.align		4
.L_56:
        /*0a30*/ 	.byte	0x04, 0x36
        /*0a32*/ 	.short	(.L_58 - .L_57)
.L_57:
        /*0a34*/ 	.word	0x00000008
.L_58:


//--------------------- .nv.callgraph             --------------------------
	.section	.nv.callgraph,"",@"SHT_CUDA_CALLGRAPH"
	.align	4
	.sectionentsize	8
	.align		4
        /*0000*/ 	.word	0x00000000
	.align		4
        /*0004*/ 	.word	0xffffffff
	.align		4
        /*0008*/ 	.word	index@(_ZN7cutlass13device_kernelINS_4gemm6kernel13GemmUniversalIN4cute5tupleIJiiiiEEENS1_10collective13CollectiveMmaINS1_35MainloopSm100TmaUmmaWarpSpecializedILi4ELi2ELi2ENS5_IJNS4_1CILi2EEESB_NSA_ILi1EEEEEEEENS5_IJNSA_ILi256EEESF_NSA_ILi32EEEEEENS_12float_e4m3_tENS5_IJlSC_lEEESI_SJ_NS4_8TiledMMAINS4_8MMA_AtomIJNS4_10MMA_TraitsINS4_25SM100_MMA_F8F6F4_2x1SM_SSEJSI_SI_fSF_SF_NS4_17integral_constantINS4_4UMMA5MajorELSQ_0EEESR_NSO_INSP_7ScaleInELSS_0EEEST_EEEEEENS4_6LayoutINS5_IJSC_SC_SC_EEENS5_IJNSA_ILi0EEESY_SY_EEEEENS5_IJNS4_10UnderscoreES11_S11_EEEEENS4_28SM100_TMA_2SM_LOAD_MULTICASTENS4_14ComposedLayoutINS4_7SwizzleILi1ELi4ELi3EEENS4_18smem_ptr_flag_bitsILi8EEENSW_INS5_IJNSA_ILi8EEESG_EEENS5_IJSG_SC_EEEEEEEvNS4_8identityENS4_18SM100_TMA_2SM_LOADES1E_vS1F_EENS_8epilogue10collective18CollectiveEpilogueINS1I_23Sm100TmaWarpSpecializedILi4ELi2ELi64ELb0ELb0EEEJNS5_IJNSA_ILi128EEESF_SG_EEENS5_IJNSW_IS1N_SC_EENSW_INSA_ILi64EEESC_EEEEESI_SJ_SI_SJ_NS1I_6fusion15FusionCallbacksIS1M_NS1T_17LinearCombinationISI_fSI_fLNS_15FloatRoundStyleE2EEES1O_S1S_JEEENS4_5SM1004TMEM4LOAD26SM100_TMEM_LOAD_32dp32b64xENS4_13SM90_TMA_LOADENS15_INS16_ILi2ELi4ELi3EEES19_NSW_INS5_IJS1A_S1Q_EEENS5_IJS1Q_SC_EEEEEEENS4_39AutoVectorizingCopyWithAssumedAlignmentILi128EEENS4_14SM90_TMA_STOREES28_S2A_S2A_EEEvvEEEEvNT_6ParamsE)
	.align		4
        /*000c*/ 	.word	index@(__assertfail)
	.align		4
        /*0010*/ 	.word	0x00000000
	.align		4
        /*0014*/ 	.word	0xfffffffe
	.align		4
        /*0018*/ 	.word	0x00000000
	.align		4
        /*001c*/ 	.word	0xfffffffd
	.align		4
        /*0020*/ 	.word	0x00000000
	.align		4
        /*0024*/ 	.word	0xfffffffc


//--------------------- .nv.constant4             --------------------------
	.section	.nv.constant4,"a",@progbits
	.align	8
	.align		8
.nv.constant4:
        /*0000*/ 	.dword	__assertfail
	.align		8
        /*0008*/ 	.dword	__unnamed_1
	.align		8
        /*0010*/ 	.dword	__unnamed_2
	.align		8
        /*0018*/ 	.dword	__unnamed_3
	.align		8
        /*0020*/ 	.dword	_ZN39_INTERNAL_9d85a0e5_4_k_cu_79d4211c_92984cuda3std3__45__cpo5beginE
	.align		8
        /*0028*/ 	.dword	_ZN39_INTERNAL_9d85a0e5_4_k_cu_79d4211c_92984cuda3std3__45__cpo3endE
	.align		8
        /*0030*/ 	.dword	_ZN39_INTERNAL_9d85a0e5_4_k_cu_79d4211c_92984cuda3std3__45__cpo6cbeginE
	.align		8
        /*0038*/ 	.dword	_ZN39_INTERNAL_9d85a0e5_4_k_cu_79d4211c_92984cuda3std3__45__cpo4cendE
	.align		8
        /*0040*/ 	.dword	_ZN39_INTERNAL_9d85a0e5_4_k_cu_79d4211c_92984cuda3std3__441_GLOBAL__N__9d85a0e5_4_k_cu_79d4211c_92986ignoreE
	.align		8
        /*0048*/ 	.dword	_ZN39_INTERNAL_9d85a0e5_4_k_cu_79d4211c_92984cuda3std3__419piecewise_constructE
	.align		8
        /*0050*/ 	.dword	_ZN39_INTERNAL_9d85a0e5_4_k_cu_79d4211c_92984cuda3std3__48in_placeE
	.align		8
        /*0058*/ 	.dword	_ZN39_INTERNAL_9d85a0e5_4_k_cu_79d4211c_92984cuda3std6ranges3__45__cpo4swapE
	.align		8
        /*0060*/ 	.dword	_ZN39_INTERNAL_9d85a0e5_4_k_cu_79d4211c_92984cuda3std6ranges3__45__cpo9iter_moveE
	.align		8
        /*0068*/ 	.dword	_ZN39_INTERNAL_9d85a0e5_4_k_cu_79d4211c_92984cute7productE
	.align		8
        /*0070*/ 	.dword	_ZN39_INTERNAL_9d85a0e5_4_k_cu_79d4211c_92984cute1_E
	.align		8
        /*0078*/ 	.dword	$str$25
	.align		8
        /*0080*/ 	.dword	$str$26
	.align		8
        /*0088*/ 	.dword	$str$27
	.align		8
        /*0090*/ 	.dword	$str$28


//--------------------- .text._ZN7cutlass13device_kernelINS_4gemm6kernel13GemmUniversalIN4cute5tupleIJiiiiEEENS1_10collective13CollectiveMmaINS1_35MainloopSm100TmaUmmaWarpSpecializedILi4ELi2ELi2ENS5_IJNS4_1CILi2EEESB_NSA_ILi1EEEEEEEENS5_IJNSA_ILi256EEESF_NSA_ILi32EEEEEENS_12float_e4m3_tENS5_IJlSC_lEEESI_SJ_NS4_8TiledMMAINS4_8MMA_AtomIJNS4_10MMA_TraitsINS4_25SM100_MMA_F8F6F4_2x1SM_SSEJSI_SI_fSF_SF_NS4_17integral_constantINS4_4UMMA5MajorELSQ_0EEESR_NSO_INSP_7ScaleInELSS_0EEEST_EEEEEENS4_6LayoutINS5_IJSC_SC_SC_EEENS5_IJNSA_ILi0EEESY_SY_EEEEENS5_IJNS4_10UnderscoreES11_S11_EEEEENS4_28SM100_TMA_2SM_LOAD_MULTICASTENS4_14ComposedLayoutINS4_7SwizzleILi1ELi4ELi3EEENS4_18smem_ptr_flag_bitsILi8EEENSW_INS5_IJNSA_ILi8EEESG_EEENS5_IJSG_SC_EEEEEEEvNS4_8identityENS4_18SM100_TMA_2SM_LOADES1E_vS1F_EENS_8epilogue10collective18CollectiveEpilogueINS1I_23Sm100TmaWarpSpecializedILi4ELi2ELi64ELb0ELb0EEEJNS5_IJNSA_ILi128EEESF_SG_EEENS5_IJNSW_IS1N_SC_EENSW_INSA_ILi64EEESC_EEEEESI_SJ_SI_SJ_NS1I_6fusion15FusionCallbacksIS1M_NS1T_17LinearCombinationISI_fSI_fLNS_15FloatRoundStyleE2EEES1O_S1S_JEEENS4_5SM1004TMEM4LOAD26SM100_TMEM_LOAD_32dp32b64xENS4_13SM90_TMA_LOADENS15_INS16_ILi2ELi4ELi3EEES19_NSW_INS5_IJS1A_S1Q_EEENS5_IJS1Q_SC_EEEEEEENS4_39AutoVectorizingCopyWithAssumedAlignmentILi128EEENS4_14SM90_TMA_STOREES28_S2A_S2A_EEEvvEEEEvNT_6ParamsE --------------------------
	.section	.text._ZN7cutlass13device_kernelINS_4gemm6kernel13GemmUniversalIN4cute5tupleIJiiiiEEENS1_10collective13CollectiveMmaINS1_35MainloopSm100TmaUmmaWarpSpecializedILi4ELi2ELi2ENS5_IJNS4_1CILi2EEESB_NSA_ILi1EEEEEEEENS5_IJNSA_ILi256EEESF_NSA_ILi32EEEEEENS_12float_e4m3_tENS5_IJlSC_lEEESI_SJ_NS4_8TiledMMAINS4_8MMA_AtomIJNS4_10MMA_TraitsINS4_25SM100_MMA_F8F6F4_2x1SM_SSEJSI_SI_fSF_SF_NS4_17integral_constantINS4_4UMMA5MajorELSQ_0EEESR_NSO_INSP_7ScaleInELSS_0EEEST_EEEEEENS4_6LayoutINS5_IJSC_SC_SC_EEENS5_IJNSA_ILi0EEESY_SY_EEEEENS5_IJNS4_10UnderscoreES11_S11_EEEEENS4_28SM100_TMA_2SM_LOAD_MULTICASTENS4_14ComposedLayoutINS4_7SwizzleILi1ELi4ELi3EEENS4_18smem_ptr_flag_bitsILi8EEENSW_INS5_IJNSA_ILi8EEESG_EEENS5_IJSG_SC_EEEEEEEvNS4_8identityENS4_18SM100_TMA_2SM_LOADES1E_vS1F_EENS_8epilogue10collective18CollectiveEpilogueINS1I_23Sm100TmaWarpSpecializedILi4ELi2ELi64ELb0ELb0EEEJNS5_IJNSA_ILi128EEESF_SG_EEENS5_IJNSW_IS1N_SC_EENSW_INSA_ILi64EEESC_EEEEESI_SJ_SI_SJ_NS1I_6fusion15FusionCallbacksIS1M_NS1T_17LinearCombinationISI_fSI_fLNS_15FloatRoundStyleE2EEES1O_S1S_JEEENS4_5SM1004TMEM4LOAD26SM100_TMEM_LOAD_32dp32b64xENS4_13SM90_TMA_LOADENS15_INS16_ILi2ELi4ELi3EEES19_NSW_INS5_IJS1A_S1Q_EEENS5_IJS1Q_SC_EEEEEEENS4_39AutoVectorizingCopyWithAssumedAlignmentILi128EEENS4_14SM90_TMA_STOREES28_S2A_S2A_EEEvvEEEEvNT_6ParamsE,"ax",@progbits
	.align	128
.text._ZN7cutlass13device_kernelINS_4gemm6kernel13GemmUniversalIN4cute5tupleIJiiiiEEENS1_10collective13CollectiveMmaINS1_35MainloopSm100TmaUmmaWarpSpecializedILi4ELi2ELi2ENS5_IJNS4_1CILi2EEESB_NSA_ILi1EEEEEEEENS5_IJNSA_ILi256EEESF_NSA_ILi32EEEEEENS_12float_e4m3_tENS5_IJlSC_lEEESI_SJ_NS4_8TiledMMAINS4_8MMA_AtomIJNS4_10MMA_TraitsINS4_25SM100_MMA_F8F6F4_2x1SM_SSEJSI_SI_fSF_SF_NS4_17integral_constantINS4_4UMMA5MajorELSQ_0EEESR_NSO_INSP_7ScaleInELSS_0EEEST_EEEEEENS4_6LayoutINS5_IJSC_SC_SC_EEENS5_IJNSA_ILi0EEESY_SY_EEEEENS5_IJNS4_10UnderscoreES11_S11_EEEEENS4_28SM100_TMA_2SM_LOAD_MULTICASTENS4_14ComposedLayoutINS4_7SwizzleILi1ELi4ELi3EEENS4_18smem_ptr_flag_bitsILi8EEENSW_INS5_IJNSA_ILi8EEESG_EEENS5_IJSG_SC_EEEEEEEvNS4_8identityENS4_18SM100_TMA_2SM_LOADES1E_vS1F_EENS_8epilogue10collective18CollectiveEpilogueINS1I_23Sm100TmaWarpSpecializedILi4ELi2ELi64ELb0ELb0EEEJNS5_IJNSA_ILi128EEESF_SG_EEENS5_IJNSW_IS1N_SC_EENSW_INSA_ILi64EEESC_EEEEESI_SJ_SI_SJ_NS1I_6fusion15FusionCallbacksIS1M_NS1T_17LinearCombinationISI_fSI_fLNS_15FloatRoundStyleE2EEES1O_S1S_JEEENS4_5SM1004TMEM4LOAD26SM100_TMEM_LOAD_32dp32b64xENS4_13SM90_TMA_LOADENS15_INS16_ILi2ELi4ELi3EEES19_NSW_INS5_IJS1A_S1Q_EEENS5_IJS1Q_SC_EEEEEEENS4_39AutoVectorizingCopyWithAssumedAlignmentILi128EEENS4_14SM90_TMA_STOREES28_S2A_S2A_EEEvvEEEEvNT_6ParamsE:
        .type           _ZN7cutlass13device_kernelINS_4gemm6kernel13GemmUniversalIN4cute5tupleIJiiiiEEENS1_10collective13CollectiveMmaINS1_35MainloopSm100TmaUmmaWarpSpecializedILi4ELi2ELi2ENS5_IJNS4_1CILi2EEESB_NSA_ILi1EEEEEEEENS5_IJNSA_ILi256EEESF_NSA_ILi32EEEEEENS_12float_e4m3_tENS5_IJlSC_lEEESI_SJ_NS4_8TiledMMAINS4_8MMA_AtomIJNS4_10MMA_TraitsINS4_25SM100_MMA_F8F6F4_2x1SM_SSEJSI_SI_fSF_SF_NS4_17integral_constantINS4_4UMMA5MajorELSQ_0EEESR_NSO_INSP_7ScaleInELSS_0EEEST_EEEEEENS4_6LayoutINS5_IJSC_SC_SC_EEENS5_IJNSA_ILi0EEESY_SY_EEEEENS5_IJNS4_10UnderscoreES11_S11_EEEEENS4_28SM100_TMA_2SM_LOAD_MULTICASTENS4_14ComposedLayoutINS4_7SwizzleILi1ELi4ELi3EEENS4_18smem_ptr_flag_bitsILi8EEENSW_INS5_IJNSA_ILi8EEESG_EEENS5_IJSG_SC_EEEEEEEvNS4_8identityENS4_18SM100_TMA_2SM_LOADES1E_vS1F_EENS_8epilogue10collective18CollectiveEpilogueINS1I_23Sm100TmaWarpSpecializedILi4ELi2ELi64ELb0ELb0EEEJNS5_IJNSA_ILi128EEESF_SG_EEENS5_IJNSW_IS1N_SC_EENSW_INSA_ILi64EEESC_EEEEESI_SJ_SI_SJ_NS1I_6fusion15FusionCallbacksIS1M_NS1T_17LinearCombinationISI_fSI_fLNS_15FloatRoundStyleE2EEES1O_S1S_JEEENS4_5SM1004TMEM4LOAD26SM100_TMEM_LOAD_32dp32b64xENS4_13SM90_TMA_LOADENS15_INS16_ILi2ELi4ELi3EEES19_NSW_INS5_IJS1A_S1Q_EEENS5_IJS1Q_SC_EEEEEEENS4_39AutoVectorizingCopyWithAssumedAlignmentILi128EEENS4_14SM90_TMA_STOREES28_S2A_S2A_EEEvvEEEEvNT_6ParamsE,@function
        .size           _ZN7cutlass13device_kernelINS_4gemm6kernel13GemmUniversalIN4cute5tupleIJiiiiEEENS1_10collective13CollectiveMmaINS1_35MainloopSm100TmaUmmaWarpSpecializedILi4ELi2ELi2ENS5_IJNS4_1CILi2EEESB_NSA_ILi1EEEEEEEENS5_IJNSA_ILi256EEESF_NSA_ILi32EEEEEENS_12float_e4m3_tENS5_IJlSC_lEEESI_SJ_NS4_8TiledMMAINS4_8MMA_AtomIJNS4_10MMA_TraitsINS4_25SM100_MMA_F8F6F4_2x1SM_SSEJSI_SI_fSF_SF_NS4_17integral_constantINS4_4UMMA5MajorELSQ_0EEESR_NSO_INSP_7ScaleInELSS_0EEEST_EEEEEENS4_6LayoutINS5_IJSC_SC_SC_EEENS5_IJNSA_ILi0EEESY_SY_EEEEENS5_IJNS4_10UnderscoreES11_S11_EEEEENS4_28SM100_TMA_2SM_LOAD_MULTICASTENS4_14ComposedLayoutINS4_7SwizzleILi1ELi4ELi3EEENS4_18smem_ptr_flag_bitsILi8EEENSW_INS5_IJNSA_ILi8EEESG_EEENS5_IJSG_SC_EEEEEEEvNS4_8identityENS4_18SM100_TMA_2SM_LOADES1E_vS1F_EENS_8epilogue10collective18CollectiveEpilogueINS1I_23Sm100TmaWarpSpecializedILi4ELi2ELi64ELb0ELb0EEEJNS5_IJNSA_ILi128EEESF_SG_EEENS5_IJNSW_IS1N_SC_EENSW_INSA_ILi64EEESC_EEEEESI_SJ_SI_SJ_NS1I_6fusion15FusionCallbacksIS1M_NS1T_17LinearCombinationISI_fSI_fLNS_15FloatRoundStyleE2EEES1O_S1S_JEEENS4_5SM1004TMEM4LOAD26SM100_TMEM_LOAD_32dp32b64xENS4_13SM90_TMA_LOADENS15_INS16_ILi2ELi4ELi3EEES19_NSW_INS5_IJS1A_S1Q_EEENS5_IJS1Q_SC_EEEEEEENS4_39AutoVectorizingCopyWithAssumedAlignmentILi128EEENS4_14SM90_TMA_STOREES28_S2A_S2A_EEEvvEEEEvNT_6ParamsE,(.L_x_188 - _ZN7cutlass13device_kernelINS_4gemm6kernel13GemmUniversalIN4cute5tupleIJiiiiEEENS1_10collective13CollectiveMmaINS1_35MainloopSm100TmaUmmaWarpSpecializedILi4ELi2ELi2ENS5_IJNS4_1CILi2EEESB_NSA_ILi1EEEEEEEENS5_IJNSA_ILi256EEESF_NSA_ILi32EEEEEENS_12float_e4m3_tENS5_IJlSC_lEEESI_SJ_NS4_8TiledMMAINS4_8MMA_AtomIJNS4_10MMA_TraitsINS4_25SM100_MMA_F8F6F4_2x1SM_SSEJSI_SI_fSF_SF_NS4_17integral_constantINS4_4UMMA5MajorELSQ_0EEESR_NSO_INSP_7ScaleInELSS_0EEEST_EEEEEENS4_6LayoutINS5_IJSC_SC_SC_EEENS5_IJNSA_ILi0EEESY_SY_EEEEENS5_IJNS4_10UnderscoreES11_S11_EEEEENS4_28SM100_TMA_2SM_LOAD_MULTICASTENS4_14ComposedLayoutINS4_7SwizzleILi1ELi4ELi3EEENS4_18smem_ptr_flag_bitsILi8EEENSW_INS5_IJNSA_ILi8EEESG_EEENS5_IJSG_SC_EEEEEEEvNS4_8identityENS4_18SM100_TMA_2SM_LOADES1E_vS1F_EENS_8epilogue10collective18CollectiveEpilogueINS1I_23Sm100TmaWarpSpecializedILi4ELi2ELi64ELb0ELb0EEEJNS5_IJNSA_ILi128EEESF_SG_EEENS5_IJNSW_IS1N_SC_EENSW_INSA_ILi64EEESC_EEEEESI_SJ_SI_SJ_NS1I_6fusion15FusionCallbacksIS1M_NS1T_17LinearCombinationISI_fSI_fLNS_15FloatRoundStyleE2EEES1O_S1S_JEEENS4_5SM1004TMEM4LOAD26SM100_TMEM_LOAD_32dp32b64xENS4_13SM90_TMA_LOADENS15_INS16_ILi2ELi4ELi3EEES19_NSW_INS5_IJS1A_S1Q_EEENS5_IJS1Q_SC_EEEEEEENS4_39AutoVectorizingCopyWithAssumedAlignmentILi128EEENS4_14SM90_TMA_STOREES28_S2A_S2A_EEEvvEEEEvNT_6ParamsE)
        .other          _ZN7cutlass13device_kernelINS_4gemm6kernel13GemmUniversalIN4cute5tupleIJiiiiEEENS1_10collective13CollectiveMmaINS1_35MainloopSm100TmaUmmaWarpSpecializedILi4ELi2ELi2ENS5_IJNS4_1CILi2EEESB_NSA_ILi1EEEEEEEENS5_IJNSA_ILi256EEESF_NSA_ILi32EEEEEENS_12float_e4m3_tENS5_IJlSC_lEEESI_SJ_NS4_8TiledMMAINS4_8MMA_AtomIJNS4_10MMA_TraitsINS4_25SM100_MMA_F8F6F4_2x1SM_SSEJSI_SI_fSF_SF_NS4_17integral_constantINS4_4UMMA5MajorELSQ_0EEESR_NSO_INSP_7ScaleInELSS_0EEEST_EEEEEENS4_6LayoutINS5_IJSC_SC_SC_EEENS5_IJNSA_ILi0EEESY_SY_EEEEENS5_IJNS4_10UnderscoreES11_S11_EEEEENS4_28SM100_TMA_2SM_LOAD_MULTICASTENS4_14ComposedLayoutINS4_7SwizzleILi1ELi4ELi3EEENS4_18smem_ptr_flag_bitsILi8EEENSW_INS5_IJNSA_ILi8EEESG_EEENS5_IJSG_SC_EEEEEEEvNS4_8identityENS4_18SM100_TMA_2SM_LOADES1E_vS1F_EENS_8epilogue10collective18CollectiveEpilogueINS1I_23Sm100TmaWarpSpecializedILi4ELi2ELi64ELb0ELb0EEEJNS5_IJNSA_ILi128EEESF_SG_EEENS5_IJNSW_IS1N_SC_EENSW_INSA_ILi64EEESC_EEEEESI_SJ_SI_SJ_NS1I_6fusion15FusionCallbacksIS1M_NS1T_17LinearCombinationISI_fSI_fLNS_15FloatRoundStyleE2EEES1O_S1S_JEEENS4_5SM1004TMEM4LOAD26SM100_TMEM_LOAD_32dp32b64xENS4_13SM90_TMA_LOADENS15_INS16_ILi2ELi4ELi3EEES19_NSW_INS5_IJS1A_S1Q_EEENS5_IJS1Q_SC_EEEEEEENS4_39AutoVectorizingCopyWithAssumedAlignmentILi128EEENS4_14SM90_TMA_STOREES28_S2A_S2A_EEEvvEEEEvNT_6ParamsE,@"STO_CUDA_ENTRY STV_DEFAULT"
_ZN7cutlass13device_kernelINS_4gemm6kernel13GemmUniversalIN4cute5tupleIJiiiiEEENS1_10collective13CollectiveMmaINS1_35MainloopSm100TmaUmmaWarpSpecializedILi4ELi2ELi2ENS5_IJNS4_1CILi2EEESB_NSA_ILi1EEEEEEEENS5_IJNSA_ILi256EEESF_NSA_ILi32EEEEEENS_12float_e4m3_tENS5_IJlSC_lEEESI_SJ_NS4_8TiledMMAINS4_8MMA_AtomIJNS4_10MMA_TraitsINS4_25SM100_MMA_F8F6F4_2x1SM_SSEJSI_SI_fSF_SF_NS4_17integral_constantINS4_4UMMA5MajorELSQ_0EEESR_NSO_INSP_7ScaleInELSS_0EEEST_EEEEEENS4_6LayoutINS5_IJSC_SC_SC_EEENS5_IJNSA_ILi0EEESY_SY_EEEEENS5_IJNS4_10UnderscoreES11_S11_EEEEENS4_28SM100_TMA_2SM_LOAD_MULTICASTENS4_14ComposedLayoutINS4_7SwizzleILi1ELi4ELi3EEENS4_18smem_ptr_flag_bitsILi8EEENSW_INS5_IJNSA_ILi8EEESG_EEENS5_IJSG_SC_EEEEEEEvNS4_8identityENS4_18SM100_TMA_2SM_LOADES1E_vS1F_EENS_8epilogue10collective18CollectiveEpilogueINS1I_23Sm100TmaWarpSpecializedILi4ELi2ELi64ELb0ELb0EEEJNS5_IJNSA_ILi128EEESF_SG_EEENS5_IJNSW_IS1N_SC_EENSW_INSA_ILi64EEESC_EEEEESI_SJ_SI_SJ_NS1I_6fusion15FusionCallbacksIS1M_NS1T_17LinearCombinationISI_fSI_fLNS_15FloatRoundStyleE2EEES1O_S1S_JEEENS4_5SM1004TMEM4LOAD26SM100_TMEM_LOAD_32dp32b64xENS4_13SM90_TMA_LOADENS15_INS16_ILi2ELi4ELi3EEES19_NSW_INS5_IJS1A_S1Q_EEENS5_IJS1Q_SC_EEEEEEENS4_39AutoVectorizingCopyWithAssumedAlignmentILi128EEENS4_14SM90_TMA_STOREES28_S2A_S2A_EEEvvEEEEvNT_6ParamsE:
[----:B------:R-:W1:Y:S01]  /*0000*/  LDC R1, c[0x0][0x37c] ;  /* 0x0000df00ff017b82 */ /* 0x000e620000000800 */
[----:B------:R-:W2:Y:S01]  /*0010*/  S2R R172, SR_TID.X ;  /* 0x0000000000ac7919 */ /* 0x000ea20000002100 */
[----:B------:R-:W3:Y:S06]  /*0020*/  LDCU.64 UR8, c[0x0][0x890] ;  /* 0x00011200ff0877ac */ /* 0x000eec0008000a00 */
[----:B------:R-:W4:Y:S01]  /*0030*/  S2UR UR45, SR_CgaCtaId ;  /* 0x00000000002d79c3 */ /* 0x000f220000008800 */
[----:B------:R-:W-:Y:S02]  /*0040*/  PRMT R158, RZ, 0x7610, R158 ;  /* 0x00007610ff9e7816 */ /* 0x000fe4000000009e */
[----:B------:R-:W-:Y:S01]  /*0050*/  ELECT P1, URZ, PT ;  /* 0x0000000000ff782f */ /* 0x000fe20003820000 */
[----:B---3--:R-:W-:-:S04]  /*0060*/  UISETP.NE.U32.AND UP0, UPT, UR8, URZ, UPT ;  /* 0x000000ff0800728c */ /* 0x008fc8000bf05070 */
[----:B------:R-:W-:Y:S02]  /*0070*/  UISETP.NE.AND.EX UP0, UPT, UR9, URZ, UPT, UP0 ;  /* 0x000000ff0900728c */ /* 0x000fe4000bf05300 */
[----:B----4-:R-:W-:Y:S02]  /*0080*/  ULOP3.LUT UR27, UR45, 0x1, URZ, 0xc0, !UPT ;  /* 0x000000012d1b7892 */ /* 0x010fe4000f8ec0ff */
[----:B------:R-:W-:Y:S01]  /*0090*/  ULOP3.LUT UR28, UR45, 0x1, URZ, 0x3c, !UPT ;  /* 0x000000012d1c7892 */ /* 0x000fe2000f8e3cff */
[----:B--2---:R-:W-:-:S05]  /*00a0*/  SHF.R.U32.HI R159, RZ, 0x5, R172 ;  /* 0x00000005ff9f7819 */ /* 0x004fca00000116ac */
[----:B------:R-:W2:Y:S02]  /*00b0*/  SHFL.IDX PT, R0, R159, RZ, 0x1f ;  /* 0x00001fff9f007589 */ /* 0x000ea400000e0000 */
[----:B--2---:R-:W-:Y:S01]  /*00c0*/  R2UR UR17, R0 ;  /* 0x00000000001172ca */ /* 0x004fe200000e0000 */
[----:B-1----:R-:W-:-:S14]  /*00d0*/  BRA.U UP0, `(.L_x_0) ;  /* 0x0000000100307547 */ /* 0x002fdc000b800000 */
[----:B------:R-:W1:Y:S02]  /*00e0*/  LDCU.64 UR4, c[0x0][0x888] ;  /* 0x00011100ff0477ac */ /* 0x000e640008000a00 */
[----:B-1----:R-:W-:-:S04]  /*00f0*/  UISETP.NE.U32.AND UP0, UPT, UR4, URZ, UPT ;  /* 0x000000ff0400728c */ /* 0x002fc8000bf05070 */
[----:B------:R-:W-:-:S09]  /*0100*/  UISETP.NE.AND.EX UP0, UPT, UR5, URZ, UPT, UP0 ;  /* 0x000000ff0500728c */ /* 0x000fd2000bf05300 */
[----:B------:R-:W-:Y:S05]  /*0110*/  BRA.U !UP0, `(.L_x_1) ;  /* 0x0000000108147547 */ /* 0x000fea000b800000 */
[----:B------:R-:W1:Y:S01]  /*0120*/  LDC.64 R2, c[0x0][0x888] ;  /* 0x00022200ff027b82 */ /* 0x000e620000000a00 */
[----:B------:R-:W1:Y:S02]  /*0130*/  LDCU.64 UR4, c[0x0][0x358] ;  /* 0x00006b00ff0477ac */ /* 0x000e640008000a00 */
[----:B-1----:R1:W5:Y:S01]  /*0140*/  LDG.E R73, desc[UR4][R2.64] ;  /* 0x0000000402497981 */ /* 0x002362000c1e1900 */
[----:B------:R-:W-:Y:S01]  /*0150*/  HFMA2 R158, -RZ, RZ, 0, 5.9604644775390625e-08 ;  /* 0x00000001ff9e7431 */ /* 0x000fe200000001ff */
[----:B------:R-:W-:Y:S05]  /*0160*/  BRA `(.L_x_0) ;  /* 0x00000000000c7947 */ /* 0x000fea0003800000 */
.L_x_1:
[----:B------:R-:W1:Y:S01]  /*0170*/  LDCU UR4, c[0x0][0x880] ;  /* 0x00011000ff0477ac */ /* 0x000e620008000800 */
[----:B------:R-:W-:Y:S01]  /*0180*/  HFMA2 R158, -RZ, RZ, 0, 5.9604644775390625e-08 ;  /* 0x00000001ff9e7431 */ /* 0x000fe200000001ff */
[----:B-1----:R-:W-:-:S07]  /*0190*/  MOV R73, UR4 ;  /* 0x0000000400497c02 */ /* 0x002fce0008000f00 */
.L_x_0:
[----:B------:R-:W2:Y:S02]  /*01a0*/  LDCU.64 UR4, c[0x0][0x8b0] ;  /* 0x00011600ff0477ac */ /* 0x000ea40008000a00 */
[----:B--2---:R-:W-:-:S04]  /*01b0*/  UISETP.NE.U32.AND UP0, UPT, UR4, URZ, UPT ;  /* 0x000000ff0400728c */ /* 0x004fc8000bf05070 */
[----:B------:R-:W-:-:S09]  /*01c0*/  UISETP.NE.AND.EX UP0, UPT, UR5, URZ, UPT, UP0 ;  /* 0x000000ff0500728c */ /* 0x000fd2000bf05300 */
[----:B------:R-:W-:Y:S05]  /*01d0*/  BRA.U UP0, `(.L_x_2) ;  /* 0x0000000100287547 */ /* 0x000fea000b800000 */
[----:B------:R-:W2:Y:S02]  /*01e0*/  LDCU.64 UR4, c[0x0][0x8a8] ;  /* 0x00011500ff0477ac */ /* 0x000ea40008000a00 */
[----:B--2---:R-:W-:-:S04]  /*01f0*/  UISETP.NE.U32.AND UP0, UPT, UR4, URZ, UPT ;  /* 0x000000ff0400728c */ /* 0x004fc8000bf05070 */
[----:B------:R-:W-:-:S09]  /*0200*/  UISETP.NE.AND.EX UP0, UPT, UR5, URZ, UPT, UP0 ;  /* 0x000000ff0500728c */ /* 0x000fd2000bf05300 */
[----:B------:R-:W-:Y:S05]  /*0210*/  BRA.U !UP0, `(.L_x_3) ;  /* 0x0000000108107547 */ /* 0x000fea000b800000 */
[----:B------:R-:W2:Y:S01]  /*0220*/  LDC.64 R70, c[0x0][0x8a8] ;  /* 0x00022a00ff467b82 */ /* 0x000ea20000000a00 */
[----:B------:R-:W2:Y:S02]  /*0230*/  LDCU.64 UR4, c[0x0][0x358] ;  /* 0x00006b00ff0477ac */ /* 0x000ea40008000a00 */
[----:B--2---:R2:W5:Y:S01]  /*0240*/  LDG.E R70, desc[UR4][R70.64] ;  /* 0x0000000446467981 */ /* 0x004562000c1e1900 */
[----:B------:R-:W-:Y:S05]  /*0250*/  BRA `(.L_x_2) ;  /* 0x0000000000087947 */ /* 0x000fea0003800000 */
.L_x_3:
[----:B------:R-:W2:Y:S02]  /*0260*/  LDCU UR4, c[0x0][0x8a0] ;  /* 0x00011400ff0477ac */ /* 0x000ea40008000800 */
[----:B--2---:R-:W-:Y:S02]  /*0270*/  MOV R70, UR4 ;  /* 0x0000000400467c02 */ /* 0x004fe40008000f00 */
.L_x_2:
[----:B------:R-:W-:Y:S01]  /*0280*/  IMAD.U32 R0, RZ, RZ, UR17 ;  /* 0x00000011ff007e24 */ /* 0x000fe2000f8e00ff */
[----:B------:R-:W-:Y:S04]  /*0290*/  BSSY.RECONVERGENT B0, `(.L_x_4) ;  /* 0x000000c000007945 */ /* 0x000fe80003800200 */
[C---:B------:R-:W-:Y:S02]  /*02a0*/  ISETP.NE.OR P2, PT, R0.reuse, 0x1, !P1 ;  /* 0x000000010000780c */ /* 0x040fe40004f45670 */
[----:B------:R-:W-:-:S11]  /*02b0*/  ISETP.NE.OR P0, PT, R0, 0x3, !P1 ;  /* 0x000000030000780c */ /* 0x000fd60004f05670 */
[----:B------:R-:W-:Y:S05]  /*02c0*/  @P2 BRA `(.L_x_5) ;  /* 0x0000000000202947 */ /* 0x000fea0003800000 */
[----:B------:R-:W3:Y:S02]  /*02d0*/  LDCU.64 UR4, c[0x0][0x348] ;  /* 0x00006900ff0477ac */ /* 0x000ee40008000a00 */
[----:B---3--:R-:W-:Y:S02]  /*02e0*/  UIADD3 UR6, UP1, UPT, UR4, 0x80, URZ ;  /* 0x0000008004067890 */ /* 0x008fe4000ff3e0ff */
[----:B------:R-:W-:Y:S02]  /*02f0*/  UIADD3 UR4, UP0, UPT, UR4, 0x180, URZ ;  /* 0x0000018004047890 */ /* 0x000fe4000ff1e0ff */
[----:B------:R-:W-:Y:S02]  /*0300*/  UIADD3.X UR7, UPT, UPT, URZ, UR5, URZ, UP1, !UPT ;  /* 0x00000005ff077290 */ /* 0x000fe40008ffe4ff */
[----:B------:R-:W-:-:S07]  /*0310*/  UIADD3.X UR5, UPT, UPT, URZ, UR5, URZ, UP0, !UPT ;  /* 0x00000005ff057290 */ /* 0x000fce00087fe4ff */
[----:B------:R3:W-:Y:S02]  /*0320*/  UTMACCTL.PF [UR6] ;  /* 0x00000000060079b9 */ /* 0x0007e40008040000 */
[----:B------:R3:W-:Y:S02]  /*0330*/  UTMACCTL.PF [UR4] ;  /* 0x00000000040079b9 */ /* 0x0007e40008040000 */
[----:B---3--:R-:W-:Y:S01]  /*0340*/  NOP ;  /* 0x0000000000007918 */ /* 0x008fe20000000000 */
.L_x_5:
[----:B------:R-:W-:Y:S05]  /*0350*/  BSYNC.RECONVERGENT B0 ;  /* 0x0000000000007941 */ /* 0x000fea0003800200 */
.L_x_4:
[----:B------:R-:W-:Y:S04]  /*0360*/  BSSY.RECONVERGENT B0, `(.L_x_6) ;  /* 0x000000a000007945 */ /* 0x000fe80003800200 */
        /* <DEDUP_REMOVED lines=9> */
.L_x_7:
[----:B------:R-:W-:Y:S05]  /*0400*/  BSYNC.RECONVERGENT B0 ;  /* 0x0000000000007941 */ /* 0x000fea0003800200 */
.L_x_6:
[----:B------:R-:W3:Y:S01]  /*0410*/  LDCU.64 UR4, c[0x0][0x888] ;  /* 0x00011100ff0477ac */ /* 0x000ee20008000a00 */
[----:B------:R-:W-:Y:S02]  /*0420*/  UISETP.EQ.U32.AND UP1, UPT, UR8, URZ, UPT ;  /* 0x000000ff0800728c */ /* 0x000fe4000bf22070 */
[----:B------:R-:W-:Y:S02]  /*0430*/  UPLOP3.LUT UP3, UPT, UPT, UPT, UPT, 0x80, 0x8 ;  /* 0x000000000008789c */ /* 0x000fe40003f6f070 */
[----:B---3--:R-:W-:-:S04]  /*0440*/  UISETP.NE.U32.AND UP0, UPT, UR4, URZ, UPT ;  /* 0x000000ff0400728c */ /* 0x008fc8000bf05070 */
[----:B------:R-:W-:-:S04]  /*0450*/  UISETP.NE.AND.EX UP0, UPT, UR5, URZ, UPT, UP0 ;  /* 0x000000ff0500728c */ /* 0x000fc8000bf05300 */
[----:B------:R-:W-:-:S04]  /*0460*/  UISETP.EQ.OR.EX UP2, UPT, UR9, URZ, !UP0, UP1 ;  /* 0x000000ff0900728c */ /* 0x000fc8000c742710 */
[----:B------:R-:W-:-:S06]  /*0470*/  UP2UR UR4, UPR, URZ, 0x4 ;  /* 0x00000004ff047883 */ /* 0x000fcc0008000000 */
[----:B------:R-:W-:Y:S01]  /*0480*/  MOV R162, UR4 ;  /* 0x0000000400a27c02 */ /* 0x000fe20008000f00 */
[----:B------:R-:W-:Y:S06]  /*0490*/  BRA.U !UP2, `(.L_x_8) ;  /* 0x000000010a207547 */ /* 0x000fec000b800000 */
[----:B------:R-:W-:Y:S01]  /*04a0*/  UISETP.NE.U32.AND UP1, UPT, UR8, URZ, UPT ;  /* 0x000000ff0800728c */ /* 0x000fe2000bf25070 */
[----:B-----5:R-:W-:Y:S01]  /*04b0*/  FSETP.NEU.AND P0, PT, R73, RZ, PT ;  /* 0x000000ff4900720b */ /* 0x020fe20003f0d000 */
[----:B------:R-:W-:Y:S02]  /*04c0*/  USEL UR4, URZ, 0xffffffff, UP0 ;  /* 0xffffffffff047887 */ /* 0x000fe40008000000 */
[----:B------:R-:W-:-:S10]  /*04d0*/  UISETP.NE.AND.EX UP1, UPT, UR9, URZ, UPT, UP1 ;  /* 0x000000ff0900728c */ /* 0x000fd4000bf25310 */
[----:B------:R-:W-:Y:S01]  /*04e0*/  VOTEU.ANY UP0, P0 ;  /* 0x0000000000ff7886 */ /* 0x000fe20000000100 */
[----:B------:R-:W-:-:S04]  /*04f0*/  @!UP1 USEL UR4, URZ, 0xffffffff, UP0 ;  /* 0xffffffffff049887 */ /* 0x000fc80008000000 */
[----:B------:R-:W-:-:S04]  /*0500*/  ULOP3.LUT UR4, UR4, 0x1, URZ, 0xc0, !UPT ;  /* 0x0000000104047892 */ /* 0x000fc8000f8ec0ff */
[----:B------:R-:W-:-:S11]  /*0510*/  UISETP.NE.U32.AND UP3, UPT, UR4, 0x1, UPT ;  /* 0x000000010400788c */ /* 0x000fd6000bf65070 */
.L_x_8:
[----:B------:R-:W3:Y:S01]  /*0520*/  SHFL.IDX PT, R0, R159, RZ, 0x1f ;  /* 0x00001fff9f007589 */ /* 0x000ee200000e0000 */
[----:B------:R-:W-:-:S04]  /*0530*/  UISETP.NE.AND UP0, UPT, UR17, 0x2, UPT ;  /* 0x000000021100788c */ /* 0x000fc8000bf05270 */
[----:B------:R-:W-:Y:S02]  /*0540*/  UISETP.EQ.AND UP1, UPT, UR27, URZ, !UP0 ;  /* 0x000000ff1b00728c */ /* 0x000fe4000c722270 */
[----:B------:R-:W-:-:S04]  /*0550*/  USEL UR41, URZ, 0x1, UP0 ;  /* 0x00000001ff297887 */ /* 0x000fc80008000000 */
[----:B------:R-:W-:Y:S02]  /*0560*/  PLOP3.LUT P3, PT, P1, PT, UP1, 0x80, 0x8 ;  /* 0x000000000008781c */ /* 0x000fe40000f6f018 */
[----:B---3--:R-:W-:-:S13]  /*0570*/  ISETP.NE.AND P0, PT, R0, RZ, PT ;  /* 0x000000ff0000720c */ /* 0x008fda0003f05270 */
[----:B------:R-:W-:Y:S05]  /*0580*/  @P0 BRA `(.L_x_9) ;  /* 0x0000000000540947 */ /* 0x000fea0003800000 */
[----:B------:R-:W-:Y:S01]  /*0590*/  UMOV UR4, 0x400 ;  /* 0x0000040000047882 */ /* 0x000fe20000000000 */
[----:B------:R-:W-:Y:S01]  /*05a0*/  UMOV UR8, 0x1 ;  /* 0x0000000100087882 */ /* 0x000fe20000000000 */
[----:B------:R-:W-:Y:S01]  /*05b0*/  UMOV UR6, 0x2 ;  /* 0x0000000200067882 */ /* 0x000fe20000000000 */
[----:B------:R-:W-:Y:S02]  /*05c0*/  ULEA UR4, UR45, UR4, 0x18 ;  /* 0x000000042d047291 */ /* 0x000fe4000f8ec0ff */
[----:B------:R-:W-:-:S04]  /*05d0*/  UIADD3 UR8, UPT, UPT, -UR8, 0x100000, URZ ;  /* 0x0010000008087890 */ /* 0x000fc8000fffe1ff */
[----:B------:R-:W-:Y:S02]  /*05e0*/  USHF.L.U32 UR9, UR8, 0xb, URZ ;  /* 0x0000000b08097899 */ /* 0x000fe400080006ff */
[----:B------:R-:W-:Y:S02]  /*05f0*/  USHF.L.U32 UR8, UR8, 0x1, URZ ;  /* 0x0000000108087899 */ /* 0x000fe400080006ff */
[----:B------:R-:W-:-:S04]  /*0600*/  UIADD3 UR6, UPT, UPT, -UR6, 0x100000, URZ ;  /* 0x0010000006067890 */ /* 0x000fc8000fffe1ff */
[----:B------:R-:W-:Y:S02]  /*0610*/  USHF.L.U32 UR7, UR6, 0xb, URZ ;  /* 0x0000000b06077899 */ /* 0x000fe400080006ff */
[----:B------:R-:W-:Y:S01]  /*0620*/  USHF.L.U32 UR6, UR6, 0x1, URZ ;  /* 0x0000000106067899 */ /* 0x000fe200080006ff */
[----:B------:R-:W-:Y:S01]  /*0630*/  ELECT P0, URZ, PT ;  /* 0x0000000000ff782f */ /* 0x000fe20003800000 */
[----:B------:R-:W3:Y:S02]  /*0640*/  FENCE.VIEW.ASYNC.S ;  /* 0x00000000000073c6 */ /* 0x000ee40000000000 */
[----:B---3--:R3:W4:Y:S08]  /*0650*/  SYNCS.EXCH.64 URZ, [UR4], UR8 ;  /* 0x0000000804ff75b2 */ /* 0x0087300008000100 */
[----:B------:R3:W1:Y:S01]  /*0660*/  SYNCS.EXCH.64 URZ, [UR4+0x20], UR6 ;  /* 0x0000200604ff75b2 */ /* 0x0006620008000100 */
[----:B------:R3:W1:Y:S01]  /*0670*/  SYNCS.EXCH.64 URZ, [UR4+0x8], UR8 ;  /* 0x0000080804ff75b2 */ /* 0x0006620008000100 */
[----:B------:R3:W1:Y:S01]  /*0680*/  SYNCS.EXCH.64 URZ, [UR4+0x28], UR6 ;  /* 0x0000280604ff75b2 */ /* 0x0006620008000100 */
[----:B------:R3:W1:Y:S01]  /*0690*/  SYNCS.EXCH.64 URZ, [UR4+0x10], UR8 ;  /* 0x0000100804ff75b2 */ /* 0x0006620008000100 */
[----:B------:R3:W1:Y:S01]  /*06a0*/  SYNCS.EXCH.64 URZ, [UR4+0x30], UR6 ;  /* 0x0000300604ff75b2 */ /* 0x0006620008000100 */
[----:B------:R3:W1:Y:S01]  /*06b0*/  SYNCS.EXCH.64 URZ, [UR4+0x18], UR8 ;  /* 0x0000180804ff75b2 */ /* 0x0006620008000100 */
[----:B------:R3:W1:Y:S01]  /*06c0*/  SYNCS.EXCH.64 URZ, [UR4+0x38], UR6 ;  /* 0x0000380604ff75b2 */ /* 0x0006620008000100 */
[----:B------:R-:W-:Y:S01]  /*06d0*/  NOP ;  /* 0x0000000000007918 */ /* 0x000fe20000000000 */
.L_x_9:
[----:B------:R-:W2:Y:S01]  /*06e0*/  SHFL.IDX PT, R0, R159, RZ, 0x1f ;  /* 0x00001fff9f007589 */ /* 0x000ea200000e0000 */
[----:B------:R-:W-:Y:S01]  /*06f0*/  NOP ;  /* 0x0000000000007918 */ /* 0x000fe20000000000 */
[----:B--2---:R-:W-:-:S13]  /*0700*/  ISETP.NE.AND P0, PT, R0, 0x1, PT ;  /* 0x000000010000780c */ /* 0x004fda0003f05270 */
[----:B------:R-:W-:Y:S05]  /*0710*/  @P0 BRA `(.L_x_10) ;  /* 0x0000000000540947 */ /* 0x000fea0003800000 */
[----:B---3--:R-:W-:Y:S01]  /*0720*/  UMOV UR4, 0x400 ;  /* 0x0000040000047882 */ /* 0x008fe20000000000 */
        /* <DEDUP_REMOVED lines=10> */
[----:B------:R-:W2:Y:S02]  /*07d0*/  FENCE.VIEW.ASYNC.S ;  /* 0x00000000000073c6 */ /* 0x000ea40000000000 */
[----:B--2---:R2:W3:Y:S08]  /*07e0*/  SYNCS.EXCH.64 URZ, [UR4+0x40], UR8 ;  /* 0x0000400804ff75b2 */ /* 0x0044f00008000100 */
        /* <DEDUP_REMOVED lines=8> */
.L_x_10:
[----:B------:R-:W4:Y:S01]  /*0870*/  SHFL.IDX PT, R0, R159, RZ, 0x1f ;  /* 0x00001fff9f007589 */ /* 0x000f2200000e0000 */
[----:B------:R-:W-:Y:S01]  /*0880*/  NOP ;  /* 0x0000000000007918 */ /* 0x000fe20000000000 */
[----:B----4-:R-:W-:-:S13]  /*0890*/  ISETP.NE.AND P0, PT, R0, 0x3, PT ;  /* 0x000000030000780c */ /* 0x010fda0003f05270 */
[----:B------:R-:W-:Y:S05]  /*08a0*/  @P0 BRA `(.L_x_11) ;  /* 0x00000000002c0947 */ /* 0x000fea0003800000 */
[----:B--23--:R-:W-:Y:S01]  /*08b0*/  UMOV UR6, 0x400 ;  /* 0x0000040000067882 */ /* 0x00cfe20000000000 */
[----:B------:R-:W-:Y:S01]  /*08c0*/  UMOV UR4, 0x20 ;  /* 0x0000002000047882 */ /* 0x000fe20000000000 */
[----:B------:R-:W-:Y:S02]  /*08d0*/  ULEA UR6, UR45, UR6, 0x18 ;  /* 0x000000062d067291 */ /* 0x000fe4000f8ec0ff */
[----:B------:R-:W-:-:S04]  /*08e0*/  UIADD3 UR4, UPT, UPT, -UR4, 0x100000, URZ ;  /* 0x0010000004047890 */ /* 0x000fc8000fffe1ff */
[----:B------:R-:W-:Y:S02]  /*08f0*/  USHF.L.U32 UR5, UR4, 0xb, URZ ;  /* 0x0000000b04057899 */ /* 0x000fe400080006ff */
[----:B------:R-:W-:Y:S01]  /*0900*/  USHF.L.U32 UR4, UR4, 0x1, URZ ;  /* 0x0000000104047899 */ /* 0x000fe200080006ff */
[----:B------:R-:W-:Y:S01]  /*0910*/  ELECT P0, URZ, PT ;  /* 0x0000000000ff782f */ /* 0x000fe20003800000 */
[----:B------:R-:W2:Y:S10]  /*0920*/  FENCE.VIEW.ASYNC.S ;  /* 0x00000000000073c6 */ /* 0x000eb40000000000 */
[----:B--2---:R4:W2:Y:S01]  /*0930*/  SYNCS.EXCH.64 URZ, [UR6+0x80], UR4 ;  /* 0x0000800406ff75b2 */ /* 0x0048a20008000100 */
[----:B------:R4:W3:Y:S02]  /*0940*/  SYNCS.EXCH.64 URZ, [UR6+0x88], UR4 ;  /* 0x0000880406ff75b2 */ /* 0x0008e40008000100 */
[----:B----4-:R-:W-:Y:S01]  /*0950*/  NOP ;  /* 0x0000000000007918 */ /* 0x010fe20000000000 */
.L_x_11:
[----:B------:R-:W4:Y:S01]  /*0960*/  SHFL.IDX PT, R0, R159, RZ, 0x1f ;  /* 0x00001fff9f007589 */ /* 0x000f2200000e0000 */
[----:B------:R-:W-:Y:S01]  /*0970*/  NOP ;  /* 0x0000000000007918 */ /* 0x000fe20000000000 */
[----:B----4-:R-:W-:-:S13]  /*0980*/  ISETP.NE.AND P0, PT, R0, 0x4, PT ;  /* 0x000000040000780c */ /* 0x010fda0003f05270 */
[----:B------:R-:W-:Y:S05]  /*0990*/  @P0 BRA `(.L_x_12) ;  /* 0x0000000000480947 */ /* 0x000fea0003800000 */
[----:B--23--:R-:W-:Y:S01]  /*09a0*/  UMOV UR4, 0x3a0 ;  /* 0x000003a000047882 */ /* 0x00cfe20000000000 */
[----:B------:R-:W-:Y:S01]  /*09b0*/  UMOV UR6, 0x400 ;  /* 0x0000040000067882 */ /* 0x000fe20000000000 */
[----:B------:R-:W-:Y:S01]  /*09c0*/  USEL UR4, UR4, 0x320, UP3 ;  /* 0x0000032004047887 */ /* 0x000fe20009800000 */
        /* <DEDUP_REMOVED lines=10> */
[----:B--2---:R4:W2:Y:S08]  /*0a70*/  SYNCS.EXCH.64 URZ, [UR6+0x90], UR8 ;  /* 0x0000900806ff75b2 */ /* 0x0048b00008000100 */
[----:B------:R4:W3:Y:S01]  /*0a80*/  SYNCS.EXCH.64 URZ, [UR6+0xa0], UR4 ;  /* 0x0000a00406ff75b2 */ /* 0x0008e20008000100 */
[----:B------:R4:W1:Y:S01]  /*0a90*/  SYNCS.EXCH.64 URZ, [UR6+0x98], UR8 ;  /* 0x0000980806ff75b2 */ /* 0x0008620008000100 */
[----:B------:R4:W1:Y:S02]  /*0aa0*/  SYNCS.EXCH.64 URZ, [UR6+0xa8], UR4 ;  /* 0x0000a80406ff75b2 */ /* 0x0008640008000100 */
[----:B----4-:R-:W-:Y:S01]  /*0ab0*/  NOP ;  /* 0x0000000000007918 */ /* 0x010fe20000000000 */
.L_x_12:
[----:B------:R-:W4:Y:S01]  /*0ac0*/  SHFL.IDX PT, R0, R159, RZ, 0x1f ;  /* 0x00001fff9f007589 */ /* 0x000f2200000e0000 */
[----:B------:R-:W-:Y:S01]  /*0ad0*/  NOP ;  /* 0x0000000000007918 */ /* 0x000fe20000000000 */
[----:B----4-:R-:W-:-:S13]  /*0ae0*/  ISETP.NE.AND P0, PT, R0, 0x5, PT ;  /* 0x000000050000780c */ /* 0x010fda0003f05270 */
[----:B------:R-:W-:Y:S05]  /*0af0*/  @P0 BRA `(.L_x_13) ;  /* 0x0000000000440947 */ /* 0x000fea0003800000 */
[----:B--23--:R-:W-:Y:S01]  /*0b00*/  UMOV UR4, 0x400 ;  /* 0x0000040000047882 */ /* 0x00cfe20000000000 */
        /* <DEDUP_REMOVED lines=16> */
.L_x_13:
[----:B------:R-:W4:Y:S01]  /*0c10*/  SHFL.IDX PT, R0, R159, RZ, 0x1f ;  /* 0x00001fff9f007589 */ /* 0x000f2200000e0000 */
[----:B------:R-:W-:Y:S01]  /*0c20*/  ISETP.NE.OR P1, PT, RZ, UR17, !P1 ;  /* 0x00000011ff007c0c */ /* 0x000fe2000cf25670 */
        /* <DEDUP_REMOVED lines=12> */
[----:B------:R4:W3:Y:S01]  /*0cf0*/  SYNCS.EXCH.64 URZ, [UR4+0xe0], UR6 ;  /* 0x0000e00604ff75b2 */ /* 0x0008e20008000100 */
[----:B------:R4:W1:Y:S01]  /*0d00*/  SYNCS.EXCH.64 URZ, [UR4+0xd8], UR6 ;  /* 0x0000d80604ff75b2 */ /* 0x0008620008000100 */
[----:B------:R4:W1:Y:S02]  /*0d10*/  SYNCS.EXCH.64 URZ, [UR4+0xe8], UR6 ;  /* 0x0000e80604ff75b2 */ /* 0x0008640008000100 */
[----:B----4-:R-:W-:Y:S01]  /*0d20*/  NOP ;  /* 0x0000000000007918 */ /* 0x010fe20000000000 */
.L_x_14:
[----:B------:R-:W-:Y:S01]  /*0d30*/  VOTEU.ALL UP0, P1 ;  /* 0x0000000000ff7886 */ /* 0x000fe20000800000 */
[----:B--23--:R-:W-:Y:S01]  /*0d40*/  UMOV UR4, 0x20 ;  /* 0x0000002000047882 */ /* 0x00cfe20000000000 */
[----:B------:R-:W2:Y:S01]  /*0d50*/  LDCU UR7, c[0x0][0x36c] ;  /* 0x00006d80ff0777ac */ /* 0x000ea20008000800 */
[----:B------:R-:W-:Y:S01]  /*0d60*/  NOP ;  /* 0x0000000000007918 */ /* 0x000fe20000000000 */
[----:B-1----:R-:W-:Y:S01]  /*0d70*/  LOP3.LUT R3, R172, 0x1f, RZ, 0xc0, !PT ;  /* 0x0000001fac037812 */ /* 0x002fe200078ec0ff */
[----:B------:R-:W-:Y:S01]  /*0d80*/  @!UP0 UMOV UR6, 0x400 ;  /* 0x0000040000068882 */ /* 0x000fe20000000000 */
[----:B------:R-:W-:-:S04]  /*0d90*/  @!UP0 UIADD3 UR4, UPT, UPT, -UR4, 0x100000, URZ ;  /* 0x0010000004048890 */ /* 0x000fc8000fffe1ff */
[----:B------:R-:W-:Y:S02]  /*0da0*/  @!UP0 USHF.L.U32 UR5, UR4, 0xb, URZ ;  /* 0x0000000b04058899 */ /* 0x000fe400080006ff */
[----:B------:R-:W-:Y:S02]  /*0db0*/  @!UP0 USHF.L.U32 UR4, UR4, 0x1, URZ ;  /* 0x0000000104048899 */ /* 0x000fe400080006ff */
[----:B------:R-:W-:Y:S01]  /*0dc0*/  @!UP0 ULEA UR6, UR45, UR6, 0x18 ;  /* 0x000000062d068291 */ /* 0x000fe2000f8ec0ff */
[----:B------:R-:W-:Y:S01]  /*0dd0*/  VOTEU.ALL UP0, P1 ;  /* 0x0000000000ff7886 */ /* 0x000fe20000800000 */
[----:B------:R-:W-:Y:S02]  /*0de0*/  UISETP.NE.AND UP4, UPT, UR17, URZ, UPT ;  /* 0x000000ff1100728c */ /* 0x000fe4000bf85270 */
[----:B--2---:R-:W-:Y:S01]  /*0df0*/  UISETP.EQ.U32.AND UP5, UPT, UR7, 0x1, UPT ;  /* 0x000000010700788c */ /* 0x004fe2000bfa2070 */
[----:B------:R-:W1:Y:S07]  /*0e00*/  FENCE.VIEW.ASYNC.S ;  /* 0x00000000000073c6 */ /* 0x000e6e0000000000 */
[----:B-1----:R1:W2:Y:S01]  /*0e10*/  @!UP0 SYNCS.EXCH.64 URZ, [UR6+0xf0], UR4 ;  /* 0x0000f00406ff85b2 */ /* 0x0022a20008000100 */
[----:B------:R-:W-:Y:S05]  /*0e20*/  BRA.U !UP5, `(.L_x_15) ;  /* 0x000000010d087547 */ /* 0x000fea000b800000 */
[----:B--2---:R-:W-:Y:S01]  /*0e30*/  UCGABAR_ARV ;  /* 0x00000000000079c7 */ /* 0x004fe20008000000 */
[----:B------:R-:W-:Y:S05]  /*0e40*/  BRA `(.L_x_16) ;  /* 0x0000000000047947 */ /* 0x000fea0003800000 */
.L_x_15:
[----:B--2---:R-:W-:Y:S01]  /*0e50*/  NOP ;  /* 0x0000000000007918 */ /* 0x004fe20000000000 */
.L_x_16:
[----:B------:R-:W2:Y:S01]  /*0e60*/  S2UR UR16, SR_CTAID.X ;  /* 0x00000000001079c3 */ /* 0x000ea20000002500 */
[----:B------:R-:W-:-:S05]  /*0e70*/  CS2R.32 R161, SR_CgaSize ;  /* 0x0000000000a17805 */ /* 0x000fca0000008a00 */
[----:B------:R-:W-:-:S05]  /*0e80*/  IMAD R161, R161, -0xa0, RZ ;  /* 0xffffff60a1a17824 */ /* 0x000fca00078e02ff */
[----:B-1----:R-:W-:-:S14]  /*0e90*/  R2UR UR5, R161 ;  /* 0x00000000a10572ca */ /* 0x002fdc00000e0000 */
[----:B------:R-:W1:Y:S01]  /*0ea0*/  LDCU UR5, c[0x0][UR5+0x2b0] ;  /* 0x00005600050577ac */ /* 0x000e620008000800 */
[----:B------:R-:W-:-:S05]  /*0eb0*/  CS2R.32 R161, SR_CgaSize ;  /* 0x0000000000a17805 */ /* 0x000fca0000008a00 */
[----:B------:R-:W-:-:S05]  /*0ec0*/  IMAD R161, R161, -0xa0, RZ ;  /* 0xffffff60a1a17824 */ /* 0x000fca00078e02ff */
[----:B------:R-:W-:-:S14]  /*0ed0*/  R2UR UR4, R161 ;  /* 0x00000000a10472ca */ /* 0x000fdc00000e0000 */
[----:B------:R-:W3:Y:S01]  /*0ee0*/  LDCU UR4, c[0x0][UR4+0x2b4] ;  /* 0x00005680040477ac */ /* 0x000ee20008000800 */
[----:B------:R-:W4:Y:S01]  /*0ef0*/  S2UR UR7, SR_CTAID.Y ;  /* 0x00000000000779c3 */ /* 0x000f220000002600 */
[----:B------:R-:W-:-:S05]  /*0f00*/  CS2R.32 R161, SR_CgaSize ;  /* 0x0000000000a17805 */ /* 0x000fca0000008a00 */
[----:B------:R-:W-:-:S05]  /*0f10*/  IMAD R161, R161, -0xa0, RZ ;  /* 0xffffff60a1a17824 */ /* 0x000fca00078e02ff */
[----:B------:R-:W-:-:S14]  /*0f20*/  R2UR UR8, R161 ;  /* 0x00000000a10872ca */ /* 0x000fdc00000e0000 */
[----:B------:R-:W3:Y:S01]  /*0f30*/  LDCU UR8, c[0x0][UR8+0x2a0] ;  /* 0x00005400080877ac */ /* 0x000ee20008000800 */
[----:B------:R-:W-:-:S05]  /*0f40*/  CS2R.32 R161, SR_CgaSize ;  /* 0x0000000000a17805 */ /* 0x000fca0000008a00 */
[----:B------:R-:W-:-:S05]  /*0f50*/  IMAD R161, R161, -0xa0, RZ ;  /* 0xffffff60a1a17824 */ /* 0x000fca00078e02ff */
[----:B------:R-:W-:-:S14]  /*0f60*/  R2UR UR9, R161 ;  /* 0x00000000a10972ca */ /* 0x000fdc00000e0000 */
[----:B------:R-:W3:Y:S01]  /*0f70*/  LDCU UR9, c[0x0][UR9+0x2a4] ;  /* 0x00005480090977ac */ /* 0x000ee20008000800 */
[----:B------:R-:W3:Y:S01]  /*0f80*/  S2UR UR36, SR_CTAID.Z ;  /* 0x00000000002479c3 */ /* 0x000ee20000002700 */
[----:B------:R-:W3:Y:S01]  /*0f90*/  LDCU UR21, c[0x0][0xb24] ;  /* 0x00016480ff1577ac */ /* 0x000ee20008000800 */
[----:B------:R-:W-:Y:S02]  /*0fa0*/  UISETP.GT.U32.AND UP0, UPT, UR27, 0xffff, UPT ;  /* 0x0000ffff1b00788c */ /* 0x000fe4000bf04070 */
[----:B------:R-:W-:Y:S01]  /*0fb0*/  USHF.L.U32 UR29, UR45, 0xa, URZ ;  /* 0x0000000a2d1d7899 */ /* 0x000fe200080006ff */
[----:B--2---:R-:W-:Y:S01]  /*0fc0*/  I2FP.F32.U32 R2, UR16 ;  /* 0x0000001000027c45 */ /* 0x004fe20008201000 */
[----:B------:R-:W-:Y:S01]  /*0fd0*/  UMOV UR32, 0x5 ;  /* 0x0000000500207882 */ /* 0x000fe20000000000 */
[----:B------:R-:W2:Y:S03]  /*0fe0*/  LDCU UR42, c[0x0][0xb24] ;  /* 0x00016480ff2a77ac */ /* 0x000ea60008000800 */
[----:B-1----:R-:W-:Y:S01]  /*0ff0*/  FMUL R2, R2, UR5 ;  /* 0x0000000502027c20 */ /* 0x002fe20008400000 */
[----:B------:R-:W1:Y:S01]  /*1000*/  LDCU UR31, c[0x0][0xb30] ;  /* 0x00016600ff1f77ac */ /* 0x000e620008000800 */
[----:B----4-:R-:W-:Y:S01]  /*1010*/  I2FP.F32.U32 R0, UR7 ;  /* 0x0000000700007c45 */ /* 0x010fe20008201000 */
[----:B------:R-:W-:-:S03]  /*1020*/  USHF.L.U32 UR46, UR16, 0x7, URZ ;  /* 0x00000007102e7899 */ /* 0x000fc600080006ff */
[----:B------:R-:W4:Y:S01]  /*1030*/  F2I.U32.TRUNC.NTZ R2, R2 ;  /* 0x0000000200027305 */ /* 0x000f22000020f000 */
[----:B------:R-:W-:Y:S01]  /*1040*/  USEL UR26, UR27, 0xffff, !UP0 ;  /* 0x0000ffff1b1a7887 */ /* 0x000fe2000c000000 */
[----:B---3--:R-:W-:Y:S01]  /*1050*/  FMUL R0, R0, UR4 ;  /* 0x0000000400007c20 */ /* 0x008fe20008400000 */
[----:B------:R-:W-:Y:S01]  /*1060*/  UISETP.GE.AND UP2, UPT, UR21, 0x1, UPT ;  /* 0x000000011500788c */ /* 0x000fe2000bf46270 */
[----:B------:R-:W-:-:S04]  /*1070*/  UMOV UR20, UR7 ;  /* 0x0000000700147c82 */ /* 0x000fc80008000000 */
[----:B------:R-:W3:Y:S01]  /*1080*/  F2I.U32.TRUNC.NTZ R0, R0 ;  /* 0x0000000000007305 */ /* 0x000ee2000020f000 */
[----:B----4-:R-:W-:Y:S02]  /*1090*/  R2UR UR4, R2 ;  /* 0x00000000020472ca */ /* 0x010fe400000e0000 */
[----:B------:R-:W-:Y:S02]  /*10a0*/  PRMT R2, RZ, 0x7610, R2 ;  /* 0x00007610ff027816 */ /* 0x000fe40000000002 */
[----:B---3--:R-:W-:Y:S02]  /*10b0*/  R2UR UR6, R0 ;  /* 0x00000000000672ca */ /* 0x008fe400000e0000 */
[----:B------:R-:W-:-:S07]  /*10c0*/  PRMT R0, RZ, 0x7610, R0 ;  /* 0x00007610ff007816 */ /* 0x000fce0000000000 */
[----:B------:R-:W-:-:S04]  /*10d0*/  UIADD3 UR5, UPT, UPT, -UR4, URZ, URZ ;  /* 0x000000ff04057290 */ /* 0x000fc8000fffe1ff */
[----:B------:R-:W-:Y:S02]  /*10e0*/  UIMAD UR5, UR8, UR5, UR16 ;  /* 0x00000005080572a4 */ /* 0x000fe4000f8e0210 */
[----:B------:R-:W-:-:S04]  /*10f0*/  UIADD3 UR4, UPT, UPT, -UR6, URZ, URZ ;  /* 0x000000ff06047290 */ /* 0x000fc8000fffe1ff */
[----:B------:R-:W-:Y:S01]  /*1100*/  IMAD.U32 R161, RZ, RZ, UR5 ;  /* 0x00000005ffa17e24 */ /* 0x000fe2000f8e00ff */
[----:B------:R-:W-:-:S06]  /*1110*/  UIMAD UR4, UR9, UR4, UR7 ;  /* 0x00000004090472a4 */ /* 0x000fcc000f8e0207 */
[----:B------:R-:W-:Y:S01]  /*1120*/  IMAD.U32 R160, RZ, RZ, UR4 ;  /* 0x00000004ffa07e24 */ /* 0x000fe2000f8e00ff */
[----:B-12---:R-:W-:Y:S06]  /*1130*/  BRA.U UP4, `(.L_x_17) ;  /* 0x0000000104447547 */ /* 0x006fec000b800000 */
[----:B------:R-:W-:Y:S02]  /*1140*/  R2UR UR4, R161 ;  /* 0x00000000a10472ca */ /* 0x000fe400000e0000 */
[----:B------:R-:W-:-:S11]  /*1150*/  R2UR UR8, R160 ;  /* 0x00000000a00872ca */ /* 0x000fd600000e0000 */
[----:B------:R-:W-:Y:S02]  /*1160*/  UISETP.GT.U32.AND UP0, UPT, UR4, 0x1, UPT ;  /* 0x000000010400788c */ /* 0x000fe4000bf04070 */
[----:B------:R-:W-:Y:S02]  /*1170*/  ULOP3.LUT UR4, UR4, 0xfffffffe, URZ, 0xc0, !UPT ;  /* 0xfffffffe04047892 */ /* 0x000fe4000f8ec0ff */
[----:B------:R-:W-:Y:S02]  /*1180*/  UISETP.NE.AND UP1, UPT, UR8, URZ, UP0 ;  /* 0x000000ff0800728c */ /* 0x000fe40008725270 */
[----:B------:R-:W-:Y:S02]  /*1190*/  UISETP.NE.AND UP0, UPT, UR8, 0x1, UP0 ;  /* 0x000000010800788c */ /* 0x000fe40008705270 */
[----:B------:R-:W-:Y:S02]  /*11a0*/  USEL UR7, URZ, 0x1, UP1 ;  /* 0x00000001ff077887 */ /* 0x000fe40008800000 */
[----:B------:R-:W-:-:S02]  /*11b0*/  USEL UR6, URZ, 0x4, UP0 ;  /* 0x00000004ff067887 */ /* 0x000fc40008000000 */
[----:B------:R-:W-:Y:S02]  /*11c0*/  USEL UR5, URZ, 0x2, UP1 ;  /* 0x00000002ff057887 */ /* 0x000fe40008800000 */
[----:B------:R-:W-:Y:S02]  /*11d0*/  ULEA UR4, UR8, UR4, 0x1 ;  /* 0x0000000408047291 */ /* 0x000fe4000f8e08ff */
[----:B------:R-:W-:Y:S02]  /*11e0*/  USEL UR8, URZ, 0x8, UP0 ;  /* 0x00000008ff087887 */ /* 0x000fe40008000000 */
[----:B------:R-:W-:-:S03]  /*11f0*/  UIADD3 UR5, UPT, UPT, UR5, UR6, UR7 ;  /* 0x0000000605057290 */ /* 0x000fc6000fffe007 */
[----:B------:R-:W-:Y:S01]  /*1200*/  UMOV UR6, 0x3 ;  /* 0x0000000300067882 */ /* 0x000fe20000000000 */
[----:B------:R-:W-:Y:S02]  /*1210*/  UIADD3 UR5, UPT, UPT, UR5, UR8, URZ ;  /* 0x0000000805057290 */ /* 0x000fe4000fffe0ff */
[----:B------:R-:W-:-:S04]  /*1220*/  USHF.L.U32 UR4, UR6, UR4, URZ ;  /* 0x0000000406047299 */ /* 0x000fc800080006ff */
[----:B------:R-:W-:Y:S02]  /*1230*/  IMAD.U32 R2, RZ, RZ, UR5 ;  /* 0x00000005ff027e24 */ /* 0x000fe4000f8e00ff */
[----:B------:R-:W-:Y:S02]  /*1240*/  IMAD.U32 R0, RZ, RZ, UR4 ;  /* 0x00000004ff007e24 */ /* 0x000fe4000f8e00ff */
.L_x_17:
[----:B------:R-:W-:Y:S05]  /*1250*/  BRA.U !UP2, `(.L_x_18) ;  /* 0x000000010ad47547 */ /* 0x000fea000b800000 */
[----:B------:R-:W1:Y:S01]  /*1260*/  LDCU.128 UR12, c[0x0][0xb10] ;  /* 0x00016200ff0c77ac */ /* 0x000e620008000c00 */
[----:B------:R-:W2:Y:S01]  /*1270*/  LDCU UR6, c[0x0][0x370] ;  /* 0x00006e00ff0677ac */ /* 0x000ea20008000800 */
[----:B------:R-:W3:Y:S01]  /*1280*/  LDCU UR5, c[0x0][0x374] ;  /* 0x00006e80ff0577ac */ /* 0x000ee20008000800 */
[----:B------:R-:W4:Y:S01]  /*1290*/  LDCU UR30, c[0x0][0xb0c] ;  /* 0x00016180ff1e77ac */ /* 0x000f220008000800 */
[----:B------:R-:W4:Y:S01]  /*12a0*/  LDCU UR4, c[0x0][0xb20] ;  /* 0x00016400ff0477ac */ /* 0x000f220008000800 */
[----:B------:R-:W4:Y:S01]  /*12b0*/  LDCU.64 UR8, c[0x0][0xb28] ;  /* 0x00016500ff0877ac */ /* 0x000f220008000a00 */
[----:B-1----:R-:W-:Y:S02]  /*12c0*/  UISETP.NE.AND UP0, UPT, UR14, 0x1, UPT ;  /* 0x000000010e00788c */ /* 0x002fe4000bf05270 */
[----:B---3--:R-:W-:Y:S02]  /*12d0*/  UIMAD.WIDE.U32 UR10, UR5, UR15, URZ ;  /* 0x0000000f050a72a5 */ /* 0x008fe4000f8e00ff */
[----:B--2---:R-:W-:-:S02]  /*12e0*/  UIMAD.WIDE.U32 UR22, UR6, UR12, URZ ;  /* 0x0000000c061672a5 */ /* 0x004fc4000f8e00ff */
[----:B----4-:R-:W-:Y:S02]  /*12f0*/  UISETP.NE.AND UP1, UPT, UR30, 0x1, UPT ;  /* 0x000000011e00788c */ /* 0x010fe4000bf25270 */
[----:B------:R-:W-:Y:S01]  /*1300*/  UISETP.NE.AND UP2, UPT, UR21, 0x1, UPT ;  /* 0x000000011500788c */ /* 0x000fe2000bf45270 */
[----:B------:R-:W-:Y:S02]  /*1310*/  UMOV UR10, UR11 ;  /* 0x0000000b000a7c82 */ /* 0x000fe40008000000 */
[----:B------:R-:W-:Y:S01]  /*1320*/  UMOV UR22, UR23 ;  /* 0x0000001700167c82 */ /* 0x000fe20008000000 */
[----:B------:R-:W-:Y:S02]  /*1330*/  @UP0 USHF.R.U32.HI UR5, URZ, UR4, UR10 ;  /* 0x00000004ff050299 */ /* 0x000fe4000801160a */
[----:B------:R-:W-:Y:S02]  /*1340*/  UIMAD.WIDE.U32 UR24, UR20, UR15, URZ ;  /* 0x0000000f141872a5 */ /* 0x000fe4000f8e00ff */
[----:B------:R-:W-:-:S02]  /*1350*/  UIMAD.WIDE.U32 UR10, UR5, UR8, URZ ;  /* 0x00000008050a72a5 */ /* 0x000fc4000f8e00ff */
[----:B------:R-:W-:Y:S02]  /*1360*/  @UP1 USHF.R.U32.HI UR6, URZ, UR13, UR22 ;  /* 0x0000000dff061299 */ /* 0x000fe40008011616 */
[----:B------:R-:W-:Y:S02]  /*1370*/  UIMAD.WIDE.U32 UR18, UR16, UR12, URZ ;  /* 0x0000000c101272a5 */ /* 0x000fe4000f8e00ff */
[----:B------:R-:W-:Y:S01]  /*1380*/  UIMAD.WIDE.U32 UR22, UR6, UR8, URZ ;  /* 0x00000008061672a5 */ /* 0x000fe2000f8e00ff */
[----:B------:R-:W-:Y:S01]  /*1390*/  UMOV UR24, UR25 ;  /* 0x0000001900187c82 */ /* 0x000fe20008000000 */
[----:B------:R-:W-:Y:S01]  /*13a0*/  UMOV UR10, UR11 ;  /* 0x0000000b000a7c82 */ /* 0x000fe20008000000 */
[----:B------:R-:W-:Y:S02]  /*13b0*/  USHF.R.U32.HI UR24, URZ, UR4, UR24 ;  /* 0x00000004ff187299 */ /* 0x000fe40008011618 */
[----:B------:R-:W-:Y:S02]  /*13c0*/  @UP2 USHF.R.U32.HI UR5, URZ, UR9, UR10 ;  /* 0x00000009ff052299 */ /* 0x000fe4000801160a */
[----:B------:R-:W-:Y:S01]  /*13d0*/  UMOV UR7, UR23 ;  /* 0x0000001700077c82 */ /* 0x000fe20008000000 */
[----:B------:R-:W-:Y:S01]  /*13e0*/  UMOV UR18, UR19 ;  /* 0x0000001300127c82 */ /* 0x000fe20008000000 */
[----:B------:R-:W-:-:S02]  /*13f0*/  @UP2 USHF.R.U32.HI UR6, URZ, UR9, UR7 ;  /* 0x00000009ff062299 */ /* 0x000fc40008011607 */
[----:B------:R-:W-:Y:S02]  /*1400*/  USHF.R.U32.HI UR13, URZ, UR13, UR18 ;  /* 0x0000000dff0d7299 */ /* 0x000fe40008011612 */
[----:B------:R-:W-:Y:S02]  /*1410*/  USEL UR4, UR20, UR24, !UP0 ;  /* 0x0000001814047287 */ /* 0x000fe4000c000000 */
[----:B------:R-:W-:Y:S02]  /*1420*/  UIMAD UR7, UR5, UR21, URZ ;  /* 0x00000015050772a4 */ /* 0x000fe4000f8e02ff */
[----:B------:R-:W-:Y:S02]  /*1430*/  USEL UR5, UR16, UR13, !UP1 ;  /* 0x0000000d10057287 */ /* 0x000fe4000c800000 */
[----:B------:R-:W-:Y:S02]  /*1440*/  UIMAD UR12, UR6, UR21, URZ ;  /* 0x00000015060c72a4 */ /* 0x000fe4000f8e02ff */
[----:B------:R-:W-:-:S02]  /*1450*/  UISETP.GE.AND UP0, UPT, UR4, UR7, UPT ;  /* 0x000000070400728c */ /* 0x000fc4000bf06270 */
[----:B------:R-:W-:Y:S02]  /*1460*/  UIMAD.WIDE.U32 UR10, UR4, UR8, URZ ;  /* 0x00000008040a72a5 */ /* 0x000fe4000f8e00ff */
[----:B------:R-:W-:Y:S02]  /*1470*/  UISETP.GE.OR UP0, UPT, UR5, UR12, UP0 ;  /* 0x0000000c0500728c */ /* 0x000fe40008706670 */
[----:B------:R-:W-:Y:S02]  /*1480*/  UIMAD.WIDE.U32 UR12, UR5, UR8, URZ ;  /* 0x00000008050c72a5 */ /* 0x000fe4000f8e00ff */
[----:B------:R-:W-:Y:S01]  /*1490*/  UIADD3 UR10, UPT, UPT, -UR4, URZ, URZ ;  /* 0x000000ff040a7290 */ /* 0x000fe2000fffe1ff */
[----:B------:R-:W-:Y:S01]  /*14a0*/  UMOV UR8, UR11 ;  /* 0x0000000b00087c82 */ /* 0x000fe20008000000 */
[----:B------:R-:W-:Y:S02]  /*14b0*/  UIADD3 UR11, UPT, UPT, -UR5, URZ, URZ ;  /* 0x000000ff050b7290 */ /* 0x000fe4000fffe1ff */
[----:B------:R-:W-:-:S03]  /*14c0*/  USHF.R.U32.HI UR8, URZ, UR9, UR8 ;  /* 0x00000009ff087299 */ /* 0x000fc60008011608 */
[----:B------:R-:W-:Y:S01]  /*14d0*/  @!UP0 UMOV UR7, UR13 ;  /* 0x0000000d00078c82 */ /* 0x000fe20008000000 */
[----:B------:R-:W-:Y:S02]  /*14e0*/  UIMAD UR20, UR14, UR10, UR20 ;  /* 0x0000000a0e1472a4 */ /* 0x000fe4000f8e0214 */
[----:B------:R-:W-:Y:S02]  /*14f0*/  USEL UR8, UR4, UR8, !UP2 ;  /* 0x0000000804087287 */ /* 0x000fe4000d000000 */
[----:B------:R-:W-:Y:S02]  /*1500*/  @!UP0 USHF.R.U32.HI UR7, URZ, UR9, UR7 ;  /* 0x00000009ff078299 */ /* 0x000fe40008011607 */
[----:B------:R-:W-:Y:S02]  /*1510*/  UIADD3 UR9, UPT, UPT, -UR8, URZ, URZ ;  /* 0x000000ff08097290 */ /* 0x000fe4000fffe1ff */
[----:B------:R-:W-:Y:S02]  /*1520*/  @!UP0 USEL UR7, UR5, UR7, !UP2 ;  /* 0x0000000705078287 */ /* 0x000fe4000d000000 */
[----:B------:R-:W-:-:S02]  /*1530*/  UIMAD UR9, UR21, UR9, UR4 ;  /* 0x00000009150972a4 */ /* 0x000fc4000f8e0204 */
[----:B------:R-:W-:Y:S02]  /*1540*/  @!UP0 UIADD3 UR8, UPT, UPT, UR8, -UR7, URZ ;  /* 0x8000000708088290 */ /* 0x000fe4000fffe0ff */
[----:B------:R-:W-:Y:S02]  /*1550*/  @!UP0 UIMAD UR6, UR9, UR6, UR7 ;  /* 0x00000006090682a4 */ /* 0x000fe4000f8e0207 */
[----:B------:R-:W-:Y:S02]  /*1560*/  @!UP0 UIMAD UR4, UR8, UR21, UR5 ;  /* 0x00000015080482a4 */ /* 0x000fe4000f8e0205 */
[----:B------:R-:W-:Y:S02]  /*1570*/  UIMAD UR16, UR30, UR11, UR16 ;  /* 0x0000000b1e1072a4 */ /* 0x000fe4000f8e0210 */
[----:B------:R-:W-:Y:S01]  /*1580*/  UIMAD UR20, UR4, UR14, UR20 ;  /* 0x0000000e041472a4 */ /* 0x000fe2000f8e0214 */
[----:B------:R-:W-:Y:S02]  /*1590*/  @!UP0 UMOV UR5, UR6 ;  /* 0x0000000600058c82 */ /* 0x000fe40008000000 */
[----:B------:R-:W-:-:S12]  /*15a0*/  UIMAD UR16, UR5, UR30, UR16 ;  /* 0x0000001e051072a4 */ /* 0x000fd8000f8e0210 */
.L_x_18:
[----:B------:R-:W-:Y:S02]  /*15b0*/  UISETP.NE.AND UP1, UPT, UR31, 0x1, UPT ;  /* 0x000000011f00788c */ /* 0x000fe4000bf25270 */
[----:B------:R-:W-:Y:S02]  /*15c0*/  ULOP3.LUT UR21, UR26, 0xffff, URZ, 0xc0, !UPT ;  /* 0x0000ffff1a157892 */ /* 0x000fe4000f8ec0ff */
[----:B------:R-:W-:Y:S02]  /*15d0*/  UISETP.NE.AND UP0, UPT, UR17, 0x2, UPT ;  /* 0x000000021100788c */ /* 0x000fe4000bf05270 */
[----:B------:R-:W-:Y:S02]  /*15e0*/  ULOP3.LUT UR22, UR29, 0x800, URZ, 0xc0, !UPT ;  /* 0x000008001d167892 */ /* 0x000fe4000f8ec0ff */
[----:B------:R-:W-:Y:S02]  /*15f0*/  ULOP3.LUT UR46, UR46, 0x80, URZ, 0xc0, !UPT ;  /* 0x000000802e2e7892 */ /* 0x000fe4000f8ec0ff */
[----:B------:R-:W-:Y:S01]  /*1600*/  USHF.L.U32 UR21, UR32, UR21, URZ ;  /* 0x0000001520157299 */ /* 0x000fe200080006ff */
[----:B------:R-:W-:Y:S11]  /*1610*/  BRA.U UP1, `(.L_x_19) ;  /* 0x0000000101447547 */ /* 0x000ff6000b800000 */
[----:B------:R-:W1:Y:S01]  /*1620*/  LDCU.128 UR8, c[0x0][0xb10] ;  /* 0x00016200ff0877ac */ /* 0x000e620008000c00 */
[----:B------:R-:W2:Y:S01]  /*1630*/  LDCU UR12, c[0x0][0xb0c] ;  /* 0x00016180ff0c77ac */ /* 0x000ea20008000800 */
[----:B------:R-:W3:Y:S01]  /*1640*/  LDCU UR13, c[0x0][0xb20] ;  /* 0x00016400ff0d77ac */ /* 0x000ee20008000800 */
[----:B-1----:R-:W-:Y:S02]  /*1650*/  UIMAD.WIDE.U32 UR6, UR16, UR8, URZ ;  /* 0x00000008100672a5 */ /* 0x002fe4000f8e00ff */
[----:B------:R-:W-:Y:S02]  /*1660*/  UIMAD.WIDE.U32 UR4, UR20, UR11, URZ ;  /* 0x0000000b140472a5 */ /* 0x000fe4000f8e00ff */
[----:B--2---:R-:W-:Y:S02]  /*1670*/  UISETP.NE.AND UP2, UPT, UR12, 0x1, UPT ;  /* 0x000000010c00788c */ /* 0x004fe4000bf45270 */
[----:B------:R-:W-:Y:S01]  /*1680*/  UISETP.NE.AND UP1, UPT, UR10, 0x1, UPT ;  /* 0x000000010a00788c */ /* 0x000fe2000bf25270 */
[----:B------:R-:W-:-:S02]  /*1690*/  UMOV UR6, UR7 ;  /* 0x0000000700067c82 */ /* 0x000fc40008000000 */
[----:B------:R-:W-:Y:S01]  /*16a0*/  UMOV UR4, UR5 ;  /* 0x0000000500047c82 */ /* 0x000fe20008000000 */
[----:B------:R-:W-:Y:S02]  /*16b0*/  USHF.R.U32.HI UR6, URZ, UR9, UR6 ;  /* 0x00000009ff067299 */ /* 0x000fe40008011606 */
[----:B---3--:R-:W-:Y:S02]  /*16c0*/  USHF.R.U32.HI UR4, URZ, UR13, UR4 ;  /* 0x0000000dff047299 */ /* 0x008fe40008011604 */
[----:B------:R-:W-:Y:S02]  /*16d0*/  USEL UR5, UR16, UR6, !UP2 ;  /* 0x0000000610057287 */ /* 0x000fe4000d000000 */
[----:B------:R-:W-:-:S04]  /*16e0*/  USEL UR4, UR20, UR4, !UP1 ;  /* 0x0000000414047287 */ /* 0x000fc8000c800000 */
[----:B------:R-:W-:Y:S02]  /*16f0*/  UIADD3 UR6, UPT, UPT, UR5, -UR4, URZ ;  /* 0x8000000405067290 */ /* 0x000fe4000fffe0ff */
[----:B------:R-:W-:Y:S02]  /*1700*/  UIADD3 UR4, UPT, UPT, -UR5, UR4, URZ ;  /* 0x0000000405047290 */ /* 0x000fe4000fffe1ff */
[----:B------:R-:W-:Y:S02]  /*1710*/  UIMAD UR20, UR6, UR10, UR20 ;  /* 0x0000000a061472a4 */ /* 0x000fe4000f8e0214 */
[----:B------:R-:W-:-:S12]  /*1720*/  UIMAD UR16, UR4, UR12, UR16 ;  /* 0x0000000c041072a4 */ /* 0x000fd8000f8e0210 */
.L_x_19:
[----:B------:R-:W-:Y:S05]  /*1730*/  BRA.U !UP5, `(.L_x_20) ;  /* 0x000000010d0c7547 */ /* 0x000fea000b800000 */
[----:B------:R-:W-:Y:S01]  /*1740*/  UCGABAR_WAIT ;  /* 0x0000000000007dc7 */ /* 0x000fe20008000000 */
[----:B------:R-:W-:Y:S01]  /*1750*/  CCTL.IVALL ;  /* 0x00000000ff00798f */ /* 0x000fe20002000000 */
[----:B------:R-:W-:Y:S05]  /*1760*/  BRA `(.L_x_21) ;  /* 0x0000000000047947 */ /* 0x000fea0003800000 */
.L_x_20:
[----:B------:R-:W-:Y:S06]  /*1770*/  BAR.SYNC.DEFER_BLOCKING 0x0 ;  /* 0x0000000000007b1d */ /* 0x000fec0000010000 */
.L_x_21:
[----:B------:R-:W-:Y:S05]  /*1780*/  BRA.U UP0, `(.L_x_22) ;  /* 0x0000001100e07547 */ /* 0x000fea000b800000 */
[----:B------:R-:W1:Y:S01]  /*1790*/  LDCU UR6, c[0x0][0x38c] ;  /* 0x00007180ff0677ac */ /* 0x000e620008000800 */
[----:B------:R-:W-:Y:S01]  /*17a0*/  PLOP3.LUT P1, PT, PT, PT, UP3, 0x80, 0x8 ;  /* 0x000000000008781c */ /* 0x000fe20003f2f038 */
[----:B------:R-:W-:Y:S01]  /*17b0*/  IMAD.MOV.U32 R12, RZ, RZ, 0x1 ;  /* 0x00000001ff0c7424 */ /* 0x000fe200078e00ff */
[----:B------:R-:W-:Y:S02]  /*17c0*/  ISETP.NE.AND P2, PT, R3, RZ, P3 ;  /* 0x000000ff0300720c */ /* 0x000fe40001f45270 */
[----:B------:R-:W-:Y:S02]  /*17d0*/  CS2R R10, SRZ ;  /* 0x00000000000a7805 */ /* 0x000fe4000001ff00 */
[----:B------:R-:W-:Y:S01]  /*17e0*/  PLOP3.LUT P1, PT, P1, PT, PT, 0x8, 0x80 ;  /* 0x000000000080781c */ /* 0x000fe20000f2e170 */
[----:B------:R-:W-:Y:S01]  /*17f0*/  IMAD.MOV.U32 R9, RZ, RZ, RZ ;  /* 0x000000ffff097224 */ /* 0x000fe200078e00ff */
[----:B------:R-:W2:Y:S01]  /*1800*/  LDCU UR38, c[0x0][0x370] ;  /* 0x00006e00ff2677ac */ /* 0x000ea20008000800 */
[----:B------:R-:W-:Y:S01]  /*1810*/  IMAD.MOV.U32 R8, RZ, RZ, 0x1 ;  /* 0x00000001ff087424 */ /* 0x000fe200078e00ff */
[----:B------:R-:W3:Y:S01]  /*1820*/  LDCU.64 UR26, c[0x0][0x348] ;  /* 0x00006900ff1a77ac */ /* 0x000ee20008000a00 */
[----:B------:R-:W-:Y:S01]  /*1830*/  ULEA.HI UR43, UR22, UR46, URZ, 0x1b ;  /* 0x0000002e162b7291 */ /* 0x000fe2000f8fd8ff */
[----:B------:R-:W4:Y:S01]  /*1840*/  LDCU UR37, c[0x0][0x374] ;  /* 0x00006e80ff2577ac */ /* 0x000f220008000800 */
[----:B-1----:R-:W-:-:S02]  /*1850*/  UIADD3 UR5, UPT, UPT, UR6, 0x1f, URZ ;  /* 0x0000001f06057890 */ /* 0x002fc4000fffe0ff */
[----:B------:R-:W-:Y:S02]  /*1860*/  UIADD3 UR47, UPT, UPT, UR6, 0x3e, URZ ;  /* 0x0000003e062f7890 */ /* 0x000fe4000fffe0ff */
[----:B------:R-:W-:Y:S01]  /*1870*/  USHF.R.S32.HI UR4, URZ, 0x1f, UR5 ;  /* 0x0000001fff047899 */ /* 0x000fe20008011405 */
[----:B------:R-:W-:-:S03]  /*1880*/  UMOV UR7, URZ ;  /* 0x000000ff00077c82 */ /* 0x000fc60008000000 */
[----:B------:R-:W-:Y:S02]  /*1890*/  ULEA.HI UR4, UR4, UR5, URZ, 0x5 ;  /* 0x0000000504047291 */ /* 0x000fe4000f8f28ff */
[----:B------:R-:W-:Y:S02]  /*18a0*/  UIADD3 UR5, UPT, UPT, UR6, -0x1, URZ ;  /* 0xffffffff06057890 */ /* 0x000fe4000fffe0ff */
[----:B------:R-:W-:Y:S02]  /*18b0*/  USHF.R.S32.HI UR40, URZ, 0x5, UR4 ;  /* 0x00000005ff287899 */ /* 0x000fe40008011404 */
[----:B------:R-:W-:Y:S02]  /*18c0*/  UISETP.GE.U32.AND UP1, UPT, UR5, -0x3f, UPT ;  /* 0xffffffc10500788c */ /* 0x000fe4000bf26070 */
[----:B------:R-:W-:-:S04]  /*18d0*/  UISETP.LT.U32.AND UP0, UPT, UR40, 0x4, UPT ;  /* 0x000000042800788c */ /* 0x000fc8000bf01070 */
[----:B------:R-:W-:Y:S02]  /*18e0*/  USEL UR39, UR40, 0x4, UP0 ;  /* 0x0000000428277887 */ /* 0x000fe40008000000 */
[----:B------:R-:W-:Y:S02]  /*18f0*/  UISETP.NE.AND UP0, UPT, UR17, URZ, UPT ;  /* 0x000000ff1100728c */ /* 0x000fe4000bf05270 */
[----:B------:R-:W-:Y:S02]  /*1900*/  UIADD3 UR4, UPT, UPT, UR39, -0x1, URZ ;  /* 0xffffffff27047890 */ /* 0x000fe4000fffe0ff */
[----:B------:R-:W-:Y:S02]  /*1910*/  @UP1 UIADD3 UR4, UPT, UPT, UR39, URZ, URZ ;  /* 0x000000ff27041290 */ /* 0x000fe4000fffe0ff */
[----:B------:R-:W-:Y:S02]  /*1920*/  USEL UR23, UR41, 0x2, UP0 ;  /* 0x0000000229177887 */ /* 0x000fe40008000000 */
[----:B------:R-:W-:-:S02]  /*1930*/  UIADD3 UR44, UPT, UPT, UR40, -UR39, URZ ;  /* 0x80000027282c7290 */ /* 0x000fc4000fffe0ff */
[----:B------:R-:W-:Y:S02]  /*1940*/  UIADD3 UR25, UPT, UPT, UR4, 0x1, URZ ;  /* 0x0000000104197890 */ /* 0x000fe4000fffe0ff */
[----:B--234-:R-:W-:-:S12]  /*1950*/  UIADD3 UR41, UPT, UPT, -UR4, URZ, URZ ;  /* 0x000000ff04297290 */ /* 0x01cfd8000fffe1ff */
.L_x_42:
[----:B------:R-:W-:Y:S01]  /*1960*/  UISETP.NE.AND UP0, UPT, UR45, URZ, UPT ;  /* 0x000000ff2d00728c */ /* 0x000fe2000bf05270 */
[----:B-1----:R-:W1:Y:S08]  /*1970*/  S2UR UR45, SR_CgaCtaId ;  /* 0x00000000002d79c3 */ /* 0x002e700000008800 */
[----:B------:R-:W-:Y:S05]  /*1980*/  BRA.U UP0, `(.L_x_23) ;  /* 0x0000000100347547 */ /* 0x000fea000b800000 */
[----:B------:R-:W2:Y:S01]  /*1990*/  S2R R0, SR_CgaCtaId ;  /* 0x0000000000007919 */ /* 0x000ea20000008800 */
[----:B------:R-:W-:Y:S02]  /*19a0*/  MOV R3, 0x400 ;  /* 0x0000040000037802 */ /* 0x000fe40000000f00 */
[----:B------:R-:W-:Y:S02]  /*19b0*/  SHF.L.U32 R2, R8, 0x1f, RZ ;  /* 0x0000001f08027819 */ /* 0x000fe400000006ff */
[----:B--2---:R-:W-:-:S05]  /*19c0*/  LEA R0, R0, R3, 0x18 ;  /* 0x0000000300007211 */ /* 0x004fca00078ec0ff */
[----:B------:R-:W-:-:S04]  /*19d0*/  IMAD R3, R9, 0x8, R0 ;  /* 0x0000000809037824 */ /* 0x000fc800078e0200 */
[----:B------:R-:W2:Y:S02]  /*19e0*/  SYNCS.PHASECHK.TRANS64.TRYWAIT P0, [R3+URZ+0xe0], R2 ;  /* 0x0000e002030075a7 */ /* 0x000ea400080011ff */
[----:B--2---:R-:W-:Y:S05]  /*19f0*/  @!P0 BRA `(.L_x_24) ;  /* 0x000000a000708947 */ /* 0x004fea0003800000 */
.L_x_144:
[----:B------:R-:W-:Y:S01]  /*1a00*/  VIADD R9, R9, 0x1 ;  /* 0x0000000109097836 */ /* 0x000fe20000000000 */
[----:B------:R2:W-:Y:S04]  /*1a10*/  SYNCS.ARRIVE.TRANS64.A1T0 RZ, [R3+URZ+0xd0], RZ ;  /* 0x0000d0ff03ff79a7 */ /* 0x0005e800081000ff */
[----:B------:R-:W-:-:S04]  /*1a20*/  ISETP.NE.AND P0, PT, R9, 0x2, PT ;  /* 0x000000020900780c */ /* 0x000fc80003f05270 */
[----:B------:R-:W-:Y:S02]  /*1a30*/  SEL R9, R9, RZ, P0 ;  /* 0x000000ff09097207 */ /* 0x000fe40000000000 */
[----:B--2---:R-:W-:-:S04]  /*1a40*/  SEL R3, RZ, 0x1, P0 ;  /* 0x00000001ff037807 */ /* 0x004fc80000000000 */
[----:B------:R-:W-:-:S07]  /*1a50*/  LOP3.LUT R8, R8, R3, RZ, 0x3c, !PT ;  /* 0x0000000308087212 */ /* 0x000fce00078e3cff */
.L_x_23:
[----:B------:R-:W-:Y:S01]  /*1a60*/  UMOV UR6, 0x400 ;  /* 0x0000040000067882 */ /* 0x000fe20000000000 */
[----:B------:R-:W-:Y:S01]  /*1a70*/  SHF.L.U32 R0, R12, 0x1f, RZ ;  /* 0x0000001f0c007819 */ /* 0x000fe200000006ff */
[----:B-1----:R-:W-:Y:S02]  /*1a80*/  ULEA UR6, UR45, UR6, 0x18 ;  /* 0x000000062d067291 */ /* 0x002fe4000f8ec0ff */
[----:B------:R-:W-:Y:S02]  /*1a90*/  UISETP.GE.U32.AND UP0, UPT, UR47, 0x3f, UPT ;  /* 0x0000003f2f00788c */ /* 0x000fe4000bf06070 */
[----:B------:R-:W-:Y:S02]  /*1aa0*/  ULEA UR4, UR7, UR6, 0x3 ;  /* 0x0000000607047291 */ /* 0x000fe4000f8e18ff */
[----:B------:R-:W-:Y:S01]  /*1ab0*/  ULEA UR11, UR20, UR46, 0x8 ;  /* 0x0000002e140b7291 */ /* 0x000fe2000f8e40ff */
[----:B------:R-:W-:-:S06]  /*1ac0*/  UMOV UR13, URZ ;  /* 0x000000ff000d7c82 */ /* 0x000fcc0008000000 */
[----:B------:R1:W2:Y:S01]  /*1ad0*/  SYNCS.PHASECHK.TRANS64.TRYWAIT P0, [UR4+0x20], R0 ;  /* 0x00002000ff0075a7 */ /* 0x0002a20008001104 */
[----:B------:R-:W-:-:S04]  /*1ae0*/  ULEA.HI UR4, UR16, UR16, URZ, 0x1 ;  /* 0x0000001010047291 */ /* 0x000fc8000f8f08ff */
[----:B------:R-:W-:-:S04]  /*1af0*/  USHF.L.U32 UR4, UR4, 0x7, URZ ;  /* 0x0000000704047899 */ /* 0x000fc800080006ff */
[----:B------:R-:W-:-:S04]  /*1b00*/  ULOP3.LUT UR35, UR4, 0xffffff00, URZ, 0xc0, !UPT ;  /* 0xffffff0004237892 */ /* 0x000fc8000f8ec0ff */
[----:B------:R-:W-:Y:S01]  /*1b10*/  UIADD3 UR35, UPT, UPT, UR43, UR35, URZ ;  /* 0x000000232b237290 */ /* 0x000fe2000fffe0ff */
[----:B------:R-:W-:Y:S11]  /*1b20*/  BRA.U !UP0, `(.L_x_25) ;  /* 0x0000000108c47547 */ /* 0x000ff6000b800000 */
[----:B------:R-:W-:Y:S01]  /*1b30*/  UMOV UR16, UR41 ;  /* 0x0000002900107c82 */ /* 0x000fe20008000000 */
[----:B------:R-:W-:Y:S01]  /*1b40*/  UMOV UR4, UR7 ;  /* 0x0000000700047c82 */ /* 0x000fe20008000000 */
[----:B------:R-:W-:-:S05]  /*1b50*/  UMOV UR34, URZ ;  /* 0x000000ff00227c82 */ /* 0x000fca0008000000 */
.L_x_31:
[----:B------:R-:W-:Y:S01]  /*1b60*/  ULEA UR33, UR4, UR6, 0x3 ;  /* 0x0000000604217291 */ /* 0x000fe2000f8e18ff */
[----:B------:R-:W-:Y:S01]  /*1b70*/  @P3 MOV R2, 0x4000 ;  /* 0x0000400000023802 */ /* 0x000fe20000000f00 */
[----:B--234-:R-:W-:Y:S10]  /*1b80*/  @P0 BRA `(.L_x_26) ;  /* 0x00000000000c0947 */ /* 0x01cff40003800000 */
[----:B------:R-:W-:-:S04]  /*1b90*/  SHF.L.U32 R3, R12, 0x1f, RZ ;  /* 0x0000001f0c037819 */ /* 0x000fc800000006ff */
[----:B------:R-:W2:Y:S02]  /*1ba0*/  SYNCS.PHASECHK.TRANS64.TRYWAIT P0, [UR33+0x20], R3 ;  /* 0x00002003ff0075a7 */ /* 0x000ea40008001121 */
[----:B--2---:R-:W-:Y:S05]  /*1bb0*/  @!P0 BRA `(.L_x_27) ;  /* 0x000000a000148947 */ /* 0x004fea0003800000 */
.L_x_26:
[----:B------:R2:W-:Y:S01]  /*1bc0*/  @P3 SYNCS.ARRIVE.TRANS64 RZ, [UR33], R2 ;  /* 0x00000002ffff39a7 */ /* 0x0005e20008000021 */
[----:B------:R-:W-:Y:S02]  /*1bd0*/  ULOP3.LUT UR5, UR23, 0x2, URZ, 0xfc, !UPT ;  /* 0x0000000217057892 */ /* 0x000fe4000f8efcff */
[----:B------:R-:W-:Y:S02]  /*1be0*/  UIADD3 UR16, UPT, UPT, UR16, 0x1, URZ ;  /* 0x0000000110107890 */ /* 0x000fe4000fffe0ff */
[----:B------:R-:W-:Y:S02]  /*1bf0*/  UISETP.NE.AND UP0, UPT, UR5, 0x2, UPT ;  /* 0x000000020500788c */ /* 0x000fe4000bf05270 */
[----:B------:R-:W-:-:S07]  /*1c00*/  UISETP.NE.AND UP2, UPT, UR16, 0x1, UPT ;  /* 0x000000011000788c */ /* 0x000fce000bf45270 */
[----:B------:R-:W-:Y:S05]  /*1c10*/  BRA.U UP0, `(.L_x_28) ;  /* 0x0000000100047547 */ /* 0x000fea000b800000 */
[----:B------:R-:W-:Y:S05]  /*1c20*/  BPT.TRAP 0x1 ;  /* 0x000000040000795c */ /* 0x000fea0000300000 */
.L_x_28:
[----:B------:R-:W-:Y:S04]  /*1c30*/  BSSY.RECONVERGENT B0, `(.L_x_29) ;  /* 0x0000003000007945 */ /* 0x000fe80003800200 */
[----:B------:R-:W-:Y:S05]  /*1c40*/  @!P2 BRA `(.L_x_30) ;  /* 0x000000000004a947 */ /* 0x000fea0003800000 */
[----:B------:R-:W-:Y:S05]  /*1c50*/  BPT.TRAP 0x1 ;  /* 0x000000040000795c */ /* 0x000fea0000300000 */
.L_x_30:
[----:B------:R-:W-:Y:S05]  /*1c60*/  BSYNC.RECONVERGENT B0 ;  /* 0x0000000000007941 */ /* 0x000fea0003800200 */
.L_x_29:
[----:B------:R-:W-:Y:S02]  /*1c70*/  UIADD3 UR5, UPT, UPT, UR4, 0x1, URZ ;  /* 0x0000000104057890 */ /* 0x000fe4000fffe0ff */
[----:B------:R-:W-:Y:S02]  /*1c80*/  UIADD3 UR14, UP1, UPT, UR26, 0x80, URZ ;  /* 0x000000801a0e7890 */ /* 0x000fe4000ff3e0ff */
[----:B------:R-:W-:Y:S02]  /*1c90*/  UISETP.NE.AND UP0, UPT, UR5, 0x4, UPT ;  /* 0x000000040500788c */ /* 0x000fe4000bf05270 */
[----:B------:R-:W-:Y:S02]  /*1ca0*/  ULOP3.LUT UR33, UR33, 0xfefffff8, URZ, 0xc0, !UPT ;  /* 0xfefffff821217892 */ /* 0x000fe4000f8ec0ff */
[----:B------:R-:W-:Y:S02]  /*1cb0*/  USEL UR8, URZ, 0x1, UP0 ;  /* 0x00000001ff087887 */ /* 0x000fe40008000000 */
[----:B------:R-:W-:-:S02]  /*1cc0*/  USEL UR7, UR5, URZ, UP0 ;  /* 0x000000ff05077287 */ /* 0x000fc40008000000 */
[----:B------:R-:W-:Y:S02]  /*1cd0*/  UIADD3.X UR15, UPT, UPT, URZ, UR27, URZ, UP1, !UPT ;  /* 0x0000001bff0f7290 */ /* 0x000fe40008ffe4ff */
[----:B------:R-:W-:Y:S01]  /*1ce0*/  ULEA UR5, UR7, UR6, 0x3 ;  /* 0x0000000607057291 */ /* 0x000fe2000f8e18ff */
[----:B------:R-:W-:Y:S01]  /*1cf0*/  LOP3.LUT R12, R12, UR8, RZ, 0x3c, !PT ;  /* 0x000000080c0c7c12 */ /* 0x000fe2000f8e3cff */
[----:B------:R-:W-:Y:S02]  /*1d00*/  USHF.L.U32 UR8, UR4, 0xc, URZ ;  /* 0x0000000c04087899 */ /* 0x000fe400080006ff */
[----:B------:R-:W-:Y:S01]  /*1d10*/  UIADD3 UR4, UP0, UPT, UR26, 0x180, URZ ;  /* 0x000001801a047890 */ /* 0x000fe2000ff1e0ff */
[----:B-1----:R-:W-:Y:S01]  /*1d20*/  SHF.L.U32 R0, R12, 0x1f, RZ ;  /* 0x0000001f0c007819 */ /* 0x002fe200000006ff */
[----:B------:R-:W-:Y:S02]  /*1d30*/  ULOP3.LUT UR32, UR8, UR22, URZ, 0xfc, !UPT ;  /* 0x0000001608207292 */ /* 0x000fe4000f8efcff */
[----:B------:R-:W-:Y:S01]  /*1d40*/  UPRMT UR13, URZ, 0x5410, UR21 ;  /* 0x00005410ff0d7896 */ /* 0x000fe20008000015 */
[----:B------:R3:W4:Y:S01]  /*1d50*/  SYNCS.PHASECHK.TRANS64.TRYWAIT P0, [UR5+0x20], R0 ;  /* 0x00002000ff0075a7 */ /* 0x0007220008001105 */
[----:B------:R-:W-:-:S02]  /*1d60*/  UIADD3 UR32, UPT, UPT, UR6, 0xc400, UR32 ;  /* 0x0000c40006207890 */ /* 0x000fc4000fffe020 */
[----:B------:R-:W-:Y:S02]  /*1d70*/  UIADD3 UR8, UPT, UPT, UR6, 0x10400, UR8 ;  /* 0x0001040006087890 */ /* 0x000fe4000fffe008 */
[----:B------:R-:W-:Y:S01]  /*1d80*/  UIADD3.X UR5, UPT, UPT, URZ, UR27, URZ, UP0, !UPT ;  /* 0x0000001bff057290 */ /* 0x000fe200087fe4ff */
[----:B------:R-:W-:Y:S01]  /*1d90*/  UMOV UR18, 0x0 ;  /* 0x0000000000127882 */ /* 0x000fe20000000000 */
[----:B------:R-:W-:Y:S01]  /*1da0*/  UMOV UR19, 0x10000000 ;  /* 0x1000000000137882 */ /* 0x000fe20000000000 */
[----:B------:R-:W-:Y:S01]  /*1db0*/  UMOV UR10, UR34 ;  /* 0x00000022000a7c82 */ /* 0x000fe20008000000 */
[----:B------:R-:W-:Y:S01]  /*1dc0*/  UMOV UR12, UR36 ;  /* 0x00000024000c7c82 */ /* 0x000fe20008000000 */
[----:B------:R-:W-:Y:S01]  /*1dd0*/  UMOV UR9, UR33 ;  /* 0x0000002100097c82 */ /* 0x000fe20008000000 */
[----:B------:R1:W-:Y:S03]  /*1de0*/  UTMALDG.3D.MULTICAST.2CTA [UR32], [UR14], UR13, desc[UR18] ;  /* 0x000012200e0073b4 */ /* 0x0003e6000821180d */
[----:B------:R2:W-:Y:S01]  /*1df0*/  UTMALDG.3D.2CTA [UR8], [UR4], desc[UR18] ;  /* 0x00001208040075b4 */ /* 0x0005e20008211000 */
[----:B-1----:R-:W-:Y:S01]  /*1e00*/  UIADD3 UR34, UPT, UPT, UR34, 0x20, URZ ;  /* 0x0000002022227890 */ /* 0x002fe2000fffe0ff */
[----:B------:R-:W-:Y:S01]  /*1e10*/  UMOV UR13, UR25 ;  /* 0x00000019000d7c82 */ /* 0x000fe20008000000 */
[----:B--2---:R-:W-:Y:S01]  /*1e20*/  UMOV UR4, UR7 ;  /* 0x0000000700047c82 */ /* 0x004fe20008000000 */
[----:B------:R-:W-:Y:S09]  /*1e30*/  BRA.U UP2, `(.L_x_31) ;  /* 0xfffffffd02487547 */ /* 0x000ff2000b83ffff */
.L_x_25:
[----:B------:R-:W-:Y:S01]  /*1e40*/  ULEA UR4, UR7, UR6, 0x3 ;  /* 0x0000000607047291 */ /* 0x000fe2000f8e18ff */
[----:B-1-3--:R-:W-:Y:S01]  /*1e50*/  SHF.L.U32 R0, R12, 0x1f, RZ ;  /* 0x0000001f0c007819 */ /* 0x00afe200000006ff */
[----:B------:R-:W-:Y:S01]  /*1e60*/  @!P1 SYNCS.ARRIVE.TRANS64.A1T0 RZ, [UR6+0x88], RZ ;  /* 0x000088ffffff99a7 */ /* 0x000fe20008100006 */
[----:B------:R-:W-:-:S06]  /*1e70*/  UISETP.GT.AND UP0, UPT, UR40, UR39, UPT ;  /* 0x000000272800728c */ /* 0x000fcc000bf04270 */
[----:B--2-4-:R1:W2:Y:S03]  /*1e80*/  SYNCS.PHASECHK.TRANS64.TRYWAIT P0, [UR4+0x20], R0 ;  /* 0x00002000ff0075a7 */ /* 0x0142a60008001104 */
[----:B------:R-:W-:Y:S05]  /*1e90*/  BRA.U !UP0, `(.L_x_32) ;  /* 0x0000000108c47547 */ /* 0x000fea000b800000 */
[----:B------:R-:W-:Y:S01]  /*1ea0*/  UIADD3 UR24, UPT, UPT, UR44, UR13, URZ ;  /* 0x0000000d2c187290 */ /* 0x000fe2000fffe0ff */
[----:B------:R-:W-:-:S11]  /*1eb0*/  UMOV UR4, UR7 ;  /* 0x0000000700047c82 */ /* 0x000fd60008000000 */
.L_x_38:
[----:B------:R-:W-:Y:S01]  /*1ec0*/  ULEA UR17, UR4, UR6, 0x3 ;  /* 0x0000000604117291 */ /* 0x000fe2000f8e18ff */
[----:B--2---:R-:W-:Y:S01]  /*1ed0*/  @P3 MOV R2, 0x4000 ;  /* 0x0000400000023802 */ /* 0x004fe20000000f00 */
[----:B--2-4-:R-:W-:Y:S10]  /*1ee0*/  @P0 BRA `(.L_x_33) ;  /* 0x00000000000c0947 */ /* 0x014ff40003800000 */
[----:B------:R-:W-:-:S04]  /*1ef0*/  SHF.L.U32 R3, R12, 0x1f, RZ ;  /* 0x0000001f0c037819 */ /* 0x000fc800000006ff */
[----:B------:R-:W2:Y:S02]  /*1f00*/  SYNCS.PHASECHK.TRANS64.TRYWAIT P0, [UR17+0x20], R3 ;  /* 0x00002003ff0075a7 */ /* 0x000ea40008001111 */
[----:B--2---:R-:W-:Y:S05]  /*1f10*/  @!P0 BRA `(.L_x_34) ;  /* 0x0000009c00548947 */ /* 0x004fea0003800000 */
.L_x_33:
[----:B------:R2:W-:Y:S01]  /*1f20*/  @P3 SYNCS.ARRIVE.TRANS64 RZ, [UR17], R2 ;  /* 0x00000002ffff39a7 */ /* 0x0005e20008000011 */
[----:B------:R-:W-:-:S04]  /*1f30*/  ULOP3.LUT UR5, UR23, 0x2, URZ, 0xfc, !UPT ;  /* 0x0000000217057892 */ /* 0x000fc8000f8efcff */
[----:B------:R-:W-:-:S09]  /*1f40*/  UISETP.NE.AND UP0, UPT, UR5, 0x2, UPT ;  /* 0x000000020500788c */ /* 0x000fd2000bf05270 */
[----:B------:R-:W-:Y:S05]  /*1f50*/  BRA.U UP0, `(.L_x_35) ;  /* 0x0000000100047547 */ /* 0x000fea000b800000 */
[----:B------:R-:W-:Y:S05]  /*1f60*/  BPT.TRAP 0x1 ;  /* 0x000000040000795c */ /* 0x000fea0000300000 */
.L_x_35:
[----:B------:R-:W-:Y:S04]  /*1f70*/  BSSY.RECONVERGENT B0, `(.L_x_36) ;  /* 0x0000003000007945 */ /* 0x000fe80003800200 */
[----:B------:R-:W-:Y:S05]  /*1f80*/  @!P2 BRA `(.L_x_37) ;  /* 0x000000000004a947 */ /* 0x000fea0003800000 */
[----:B------:R-:W-:Y:S05]  /*1f90*/  BPT.TRAP 0x1 ;  /* 0x000000040000795c */ /* 0x000fea0000300000 */
.L_x_37:
[----:B------:R-:W-:Y:S05]  /*1fa0*/  BSYNC.RECONVERGENT B0 ;  /* 0x0000000000007941 */ /* 0x000fea0003800200 */
.L_x_36:
[----:B------:R-:W-:Y:S02]  /*1fb0*/  UIADD3 UR5, UPT, UPT, UR4, 0x1, URZ ;  /* 0x0000000104057890 */ /* 0x000fe4000fffe0ff */
[----:B------:R-:W-:Y:S02]  /*1fc0*/  USHF.L.U32 UR18, UR13, 0x5, URZ ;  /* 0x000000050d127899 */ /* 0x000fe400080006ff */
[----:B------:R-:W-:Y:S02]  /*1fd0*/  UISETP.NE.AND UP0, UPT, UR5, 0x4, UPT ;  /* 0x000000040500788c */ /* 0x000fe4000bf05270 */
[----:B------:R-:W-:Y:S02]  /*1fe0*/  ULOP3.LUT UR17, UR17, 0xfefffff8, URZ, 0xc0, !UPT ;  /* 0xfefffff811117892 */ /* 0x000fe4000f8ec0ff */
[----:B------:R-:W-:Y:S02]  /*1ff0*/  USEL UR8, URZ, 0x1, UP0 ;  /* 0x00000001ff087887 */ /* 0x000fe40008000000 */
[----:B------:R-:W-:-:S02]  /*2000*/  USEL UR7, UR5, URZ, UP0 ;  /* 0x000000ff05077287 */ /* 0x000fc40008000000 */
[----:B------:R-:W-:Y:S02]  /*2010*/  UIADD3 UR14, UP0, UPT, UR26, 0x180, URZ ;  /* 0x000001801a0e7890 */ /* 0x000fe4000ff1e0ff */
        /* <DEDUP_REMOVED lines=9> */
[----:B------:R-:W-:Y:S02]  /*20b0*/  UIADD3.X UR5, UPT, UPT, URZ, UR27, URZ, UP1, !UPT ;  /* 0x0000001bff057290 */ /* 0x000fe40008ffe4ff */
[----:B------:R-:W-:Y:S02]  /*20c0*/  UIADD3 UR8, UPT, UPT, UR6, 0x10400, UR8 ;  /* 0x0001040006087890 */ /* 0x000fe4000fffe008 */
[----:B------:R-:W-:Y:S01]  /*20d0*/  UIADD3.X UR15, UPT, UPT, URZ, UR27, URZ, UP0, !UPT ;  /* 0x0000001bff0f7290 */ /* 0x000fe200087fe4ff */
[----:B------:R-:W-:Y:S01]  /*20e0*/  UMOV UR28, 0x0 ;  /* 0x00000000001c7882 */ /* 0x000fe20000000000 */
[----:B------:R-:W-:Y:S01]  /*20f0*/  UMOV UR29, 0x10000000 ;  /* 0x10000000001d7882 */ /* 0x000fe20000000000 */
[----:B------:R-:W-:Y:S01]  /*2100*/  UMOV UR19, UR35 ;  /* 0x0000002300137c82 */ /* 0x000fe20008000000 */
[----:B------:R-:W-:Y:S01]  /*2110*/  UMOV UR20, UR36 ;  /* 0x0000002400147c82 */ /* 0x000fe20008000000 */
[----:B------:R-:W-:Y:S01]  /*2120*/  UMOV UR12, UR36 ;  /* 0x00000024000c7c82 */ /* 0x000fe20008000000 */
[----:B------:R1:W-:Y:S01]  /*2130*/  UTMALDG.3D.MULTICAST.2CTA [UR16], [UR4], UR10, desc[UR28] ;  /* 0x00001c10040073b4 */ /* 0x0003e2000821180a */
[----:B------:R-:W-:Y:S01]  /*2140*/  UMOV UR9, UR17 ;  /* 0x0000001100097c82 */ /* 0x000fe20008000000 */
[----:B------:R-:W-:-:S04]  /*2150*/  UIADD3 UR13, UPT, UPT, UR13, 0x1, URZ ;  /* 0x000000010d0d7890 */ /* 0x000fc8000fffe0ff */
[----:B------:R-:W-:Y:S01]  /*2160*/  UISETP.NE.AND UP0, UPT, UR13, UR24, UPT ;  /* 0x000000180d00728c */ /* 0x000fe2000bf05270 */
[----:B-1----:R-:W-:Y:S01]  /*2170*/  UMOV UR10, UR18 ;  /* 0x00000012000a7c82 */ /* 0x002fe20008000000 */
[----:B------:R-:W-:Y:S01]  /*2180*/  UMOV UR4, UR7 ;  /* 0x0000000700047c82 */ /* 0x000fe20008000000 */
[----:B------:R3:W-:Y:S06]  /*2190*/  UTMALDG.3D.2CTA [UR8], [UR14], desc[UR28] ;  /* 0x00001c080e0075b4 */ /* 0x0007ec0008211000 */
[----:B---3--:R-:W-:Y:S05]  /*21a0*/  BRA.U UP0, `(.L_x_38) ;  /* 0xfffffffd00447547 */ /* 0x008fea000b83ffff */
.L_x_32:
[C---:B------:R-:W-:Y:S01]  /*21b0*/  LEA R3, R11.reuse, UR6, 0x3 ;  /* 0x000000060b037c11 */ /* 0x040fe2000f8e18ff */
[----:B------:R-:W-:Y:S01]  /*21c0*/  NOP ;  /* 0x0000000000007918 */ /* 0x000fe20000000000 */
[----:B-1----:R-:W-:Y:S02]  /*21d0*/  SHF.L.U32 R0, R10, 0x1f, RZ ;  /* 0x0000001f0a007819 */ /* 0x002fe400000006ff */
[----:B------:R-:W-:Y:S02]  /*21e0*/  LEA R5, R11, UR6, 0x4 ;  /* 0x000000060b057c11 */ /* 0x000fe4000f8e20ff */
[----:B--2-4-:R-:W1:Y:S02]  /*21f0*/  SYNCS.PHASECHK.TRANS64.TRYWAIT P0, [R3+URZ+0x90], R0 ;  /* 0x00009000030075a7 */ /* 0x014e6400080011ff */
[----:B-1----:R-:W-:Y:S05]  /*2200*/  @!P0 BRA `(.L_x_39) ;  /* 0x0000009800b08947 */ /* 0x002fea0003800000 */
.L_x_147:
[----:B------:R-:W2:Y:S01]  /*2210*/  LDS.128 R4, [R5+0x100] ;  /* 0x0001000005047984 */ /* 0x000ea20000000c00 */
[----:B------:R-:W-:Y:S01]  /*2220*/  UISETP.GE.AND UP0, UPT, UR42, 0x1, UPT ;  /* 0x000000012a00788c */ /* 0x000fe2000bf06270 */
[----:B------:R-:W-:Y:S01]  /*2230*/  @!PT LDS RZ, [RZ] ;  /* 0x00000000fffff984 */ /* 0x000fe20000000800 */
[----:B------:R-:W-:Y:S01]  /*2240*/  @!PT LDS RZ, [RZ] ;  /* 0x00000000fffff984 */ /* 0x000fe20000000800 */
[----:B------:R-:W-:Y:S01]  /*2250*/  @!PT LDS RZ, [RZ] ;  /* 0x00000000fffff984 */ /* 0x000fe20000000800 */
[----:B------:R-:W-:Y:S01]  /*2260*/  @!PT LDS RZ, [RZ] ;  /* 0x00000000fffff984 */ /* 0x000fe20000000800 */
[----:B------:R3:W-:Y:S06]  /*2270*/  MEMBAR.ALL.CTA ;  /* 0x0000000000007992 */ /* 0x0007ec0000008000 */
[----:B---3--:R-:W3:Y:S01]  /*2280*/  FENCE.VIEW.ASYNC.S ;  /* 0x00000000000073c6 */ /* 0x008ee20000000000 */
[----:B--2---:R-:W-:-:S13]  /*2290*/  LOP3.LUT P0, RZ, R6, 0x1, RZ, 0xc0, !PT ;  /* 0x0000000106ff7812 */ /* 0x004fda000780c0ff */
[----:B---3--:R-:W-:Y:S01]  /*22a0*/  VOTEU.ANY UP1, P0 ;  /* 0x0000000000ff7886 */ /* 0x008fe20000020100 */
[----:B------:R-:W-:-:S13]  /*22b0*/  PLOP3.LUT P0, PT, PT, PT, UP1, 0x80, 0x8 ;  /* 0x000000000008781c */ /* 0x000fda0003f0f018 */
[----:B-1----:R-:W-:Y:S02]  /*22c0*/  @P0 LOP3.LUT R0, R5, 0xffff, RZ, 0xc0, !PT ;  /* 0x0000ffff05000812 */ /* 0x002fe400078ec0ff */
[----:B------:R-:W-:Y:S02]  /*22d0*/  @P0 MOV R2, R4 ;  /* 0x0000000400020202 */ /* 0x000fe40000000f00 */
[----:B------:R-:W-:Y:S01]  /*22e0*/  @P0 R2UR UR5, R0 ;  /* 0x00000000000502ca */ /* 0x000fe200000e0000 */
[----:B------:R-:W-:Y:S01]  /*22f0*/  VIADD R0, R3, 0xa0 ;  /* 0x000000a003007836 */ /* 0x000fe20000000000 */
[----:B------:R-:W-:Y:S02]  /*2300*/  @P0 SHF.R.U32.HI R4, RZ, 0x10, R5 ;  /* 0x00000010ff040819 */ /* 0x000fe40000011605 */
[----:B------:R-:W-:Y:S02]  /*2310*/  @P0 R2UR UR8, R2 ;  /* 0x00000000020802ca */ /* 0x000fe400000e0000 */
[----:B------:R-:W-:-:S02]  /*2320*/  PRMT R0, RZ, 0x654, R0 ;  /* 0x00000654ff007816 */ /* 0x000fc40000000000 */
[----:B------:R-:W-:Y:S02]  /*2330*/  @P0 R2UR UR4, R4 ;  /* 0x00000000040402ca */ /* 0x000fe400000e0000 */
[----:B------:R1:W-:Y:S03]  /*2340*/  SYNCS.ARRIVE.TRANS64.RED.A1T0 RZ, [R0+URZ], RZ ;  /* 0x000000ff00ff79a7 */ /* 0x0003e600081004ff */
[----:B------:R-:W-:-:S04]  /*2350*/  @UP1 UMOV UR30, UR5 ;  /* 0x00000005001e1c82 */ /* 0x000fc80008000000 */
[----:B------:R-:W-:-:S04]  /*2360*/  @UP1 UMOV UR31, UR8 ;  /* 0x00000008001f1c82 */ /* 0x000fc80008000000 */
[----:B------:R-:W-:Y:S01]  /*2370*/  @UP1 UMOV UR36, UR4 ;  /* 0x0000000400241c82 */ /* 0x000fe20008000000 */
[----:B------:R-:W-:Y:S05]  /*2380*/  BRA.U !UP0, `(.L_x_40) ;  /* 0x0000000108d47547 */ /* 0x000fea000b800000 */
[----:B------:R-:W2:Y:S01]  /*2390*/  LDCU.128 UR12, c[0x0][0xb10] ;  /* 0x00016200ff0c77ac */ /* 0x000ea20008000c00 */
[----:B------:R-:W3:Y:S01]  /*23a0*/  LDCU UR24, c[0x0][0xb20] ;  /* 0x00016400ff1877ac */ /* 0x000ee20008000800 */
[----:B------:R-:W4:Y:S01]  /*23b0*/  LDCU UR20, c[0x0][0xb0c] ;  /* 0x00016180ff1477ac */ /* 0x000f220008000800 */
[----:B------:R-:W1:Y:S01]  /*23c0*/  LDCU.64 UR10, c[0x0][0xb28] ;  /* 0x00016500ff0a77ac */ /* 0x000e620008000a00 */
[----:B------:R-:W-:Y:S02]  /*23d0*/  UISETP.NE.AND UP3, UPT, UR42, 0x1, UPT ;  /* 0x000000012a00788c */ /* 0x000fe4000bf65270 */
[----:B--2---:R-:W-:Y:S02]  /*23e0*/  UIMAD.WIDE.U32 UR8, UR37, UR15, URZ ;  /* 0x0000000f250872a5 */ /* 0x004fe4000f8e00ff */
[----:B------:R-:W-:Y:S02]  /*23f0*/  UIMAD.WIDE.U32 UR4, UR38, UR12, URZ ;  /* 0x0000000c260472a5 */ /* 0x000fe4000f8e00ff */
[----:B------:R-:W-:-:S02]  /*2400*/  UISETP.NE.AND UP0, UPT, UR14, 0x1, UPT ;  /* 0x000000010e00788c */ /* 0x000fc4000bf05270 */
[----:B------:R-:W-:Y:S01]  /*2410*/  UIMAD.WIDE.U32 UR28, UR30, UR15, URZ ;  /* 0x0000000f1e1c72a5 */ /* 0x000fe2000f8e00ff */
[----:B------:R-:W-:Y:S02]  /*2420*/  UMOV UR8, UR9 ;  /* 0x0000000900087c82 */ /* 0x000fe40008000000 */
[----:B------:R-:W-:Y:S01]  /*2430*/  UMOV UR4, UR5 ;  /* 0x0000000500047c82 */ /* 0x000fe20008000000 */
[----:B---3--:R-:W-:Y:S02]  /*2440*/  USHF.R.U32.HI UR8, URZ, UR24, UR8 ;  /* 0x00000018ff087299 */ /* 0x008fe40008011608 */
[----:B----4-:R-:W-:Y:S02]  /*2450*/  UISETP.NE.AND UP2, UPT, UR20, 0x1, UPT ;  /* 0x000000011400788c */ /* 0x010fe4000bf45270 */
[----:B------:R-:W-:Y:S02]  /*2460*/  USHF.R.U32.HI UR4, URZ, UR13, UR4 ;  /* 0x0000000dff047299 */ /* 0x000fe40008011604 */
[----:B------:R-:W-:-:S02]  /*2470*/  USEL UR5, UR37, UR8, !UP0 ;  /* 0x0000000825057287 */ /* 0x000fc4000c000000 */
[----:B------:R-:W-:Y:S02]  /*2480*/  USEL UR8, UR38, UR4, !UP2 ;  /* 0x0000000426087287 */ /* 0x000fe4000d000000 */
[----:B-1----:R-:W-:Y:S01]  /*2490*/  UIMAD.WIDE.U32 UR16, UR5, UR10, URZ ;  /* 0x0000000a051072a5 */ /* 0x002fe2000f8e00ff */
[----:B------:R-:W-:Y:S01]  /*24a0*/  UMOV UR4, UR29 ;  /* 0x0000001d00047c82 */ /* 0x000fe20008000000 */
[----:B------:R-:W-:Y:S02]  /*24b0*/  UIMAD.WIDE.U32 UR18, UR31, UR12, URZ ;  /* 0x0000000c1f1272a5 */ /* 0x000fe4000f8e00ff */
[----:B------:R-:W-:-:S03]  /*24c0*/  UIMAD.WIDE.U32 UR28, UR8, UR10, URZ ;  /* 0x0000000a081c72a5 */ /* 0x000fc6000f8e00ff */
[----:B------:R-:W-:Y:S01]  /*24d0*/  UMOV UR16, UR17 ;  /* 0x0000001100107c82 */ /* 0x000fe20008000000 */
[----:B------:R-:W-:Y:S02]  /*24e0*/  USHF.R.U32.HI UR4, URZ, UR24, UR4 ;  /* 0x00000018ff047299 */ /* 0x000fe40008011604 */
[----:B------:R-:W-:Y:S01]  /*24f0*/  @UP3 USHF.R.U32.HI UR5, URZ, UR11, UR16 ;  /* 0x0000000bff053299 */ /* 0x000fe20008011610 */
[----:B------:R-:W-:Y:S01]  /*2500*/  UMOV UR18, UR19 ;  /* 0x0000001300127c82 */ /* 0x000fe20008000000 */
[----:B------:R-:W-:Y:S01]  /*2510*/  UMOV UR28, UR29 ;  /* 0x0000001d001c7c82 */ /* 0x000fe20008000000 */
[----:B------:R-:W-:Y:S02]  /*2520*/  USHF.R.U32.HI UR13, URZ, UR13, UR18 ;  /* 0x0000000dff0d7299 */ /* 0x000fe40008011612 */
[----:B------:R-:W-:Y:S02]  /*2530*/  USEL UR4, UR30, UR4, !UP0 ;  /* 0x000000041e047287 */ /* 0x000fe4000c000000 */
[----:B------:R-:W-:-:S02]  /*2540*/  @UP3 USHF.R.U32.HI UR8, URZ, UR11, UR28 ;  /* 0x0000000bff083299 */ /* 0x000fc4000801161c */
[----:B------:R-:W-:Y:S02]  /*2550*/  UIMAD UR9, UR42, UR5, URZ ;  /* 0x000000052a0972a4 */ /* 0x000fe4000f8e02ff */
[----:B------:R-:W-:Y:S02]  /*2560*/  USEL UR5, UR31, UR13, !UP2 ;  /* 0x0000000d1f057287 */ /* 0x000fe4000d000000 */
[----:B------:R-:W-:Y:S02]  /*2570*/  UIMAD UR12, UR42, UR8, URZ ;  /* 0x000000082a0c72a4 */ /* 0x000fe4000f8e02ff */
[----:B------:R-:W-:Y:S02]  /*2580*/  UISETP.GE.AND UP0, UPT, UR4, UR9, UPT ;  /* 0x000000090400728c */ /* 0x000fe4000bf06270 */
[----:B------:R-:W-:Y:S02]  /*2590*/  UIMAD.WIDE.U32 UR16, UR4, UR10, URZ ;  /* 0x0000000a041072a5 */ /* 0x000fe4000f8e00ff */
[----:B------:R-:W-:-:S02]  /*25a0*/  UISETP.GE.OR UP0, UPT, UR5, UR12, UP0 ;  /* 0x0000000c0500728c */ /* 0x000fc40008706670 */
        /* <DEDUP_REMOVED lines=19> */
.L_x_40:
[----:B------:R-:W2:Y:S02]  /*26e0*/  LDCU UR4, c[0x0][0xb30] ;  /* 0x00016600ff0477ac */ /* 0x000ea40008000800 */
[----:B--2---:R-:W-:-:S09]  /*26f0*/  UISETP.NE.AND UP0, UPT, UR4, 0x1, UPT ;  /* 0x000000010400788c */ /* 0x004fd2000bf05270 */
[----:B------:R-:W-:Y:S05]  /*2700*/  BRA.U UP0, `(.L_x_41) ;  /* 0x0000000100447547 */ /* 0x000fea000b800000 */
[----:B------:R-:W2:Y:S01]  /*2710*/  LDCU.128 UR12, c[0x0][0xb10] ;  /* 0x00016200ff0c77ac */ /* 0x000ea20008000c00 */
[----:B------:R-:W3:Y:S01]  /*2720*/  LDCU UR10, c[0x0][0xb0c] ;  /* 0x00016180ff0a77ac */ /* 0x000ee20008000800 */
[----:B------:R-:W4:Y:S01]  /*2730*/  LDCU UR11, c[0x0][0xb20] ;  /* 0x00016400ff0b77ac */ /* 0x000f220008000800 */
[----:B--2---:R-:W-:Y:S02]  /*2740*/  UIMAD.WIDE.U32 UR8, UR31, UR12, URZ ;  /* 0x0000000c1f0872a5 */ /* 0x004fe4000f8e00ff */
[----:B------:R-:W-:Y:S02]  /*2750*/  UIMAD.WIDE.U32 UR4, UR30, UR15, URZ ;  /* 0x0000000f1e0472a5 */ /* 0x000fe4000f8e00ff */
[----:B---3--:R-:W-:Y:S02]  /*2760*/  UISETP.NE.AND UP2, UPT, UR10, 0x1, UPT ;  /* 0x000000010a00788c */ /* 0x008fe4000bf45270 */
[----:B------:R-:W-:Y:S01]  /*2770*/  UISETP.NE.AND UP0, UPT, UR14, 0x1, UPT ;  /* 0x000000010e00788c */ /* 0x000fe2000bf05270 */
[----:B------:R-:W-:-:S02]  /*2780*/  UMOV UR8, UR9 ;  /* 0x0000000900087c82 */ /* 0x000fc40008000000 */
[----:B------:R-:W-:Y:S01]  /*2790*/  UMOV UR4, UR5 ;  /* 0x0000000500047c82 */ /* 0x000fe20008000000 */
[----:B------:R-:W-:Y:S02]  /*27a0*/  USHF.R.U32.HI UR13, URZ, UR13, UR8 ;  /* 0x0000000dff0d7299 */ /* 0x000fe40008011608 */
[----:B----4-:R-:W-:Y:S02]  /*27b0*/  USHF.R.U32.HI UR4, URZ, UR11, UR4 ;  /* 0x0000000bff047299 */ /* 0x010fe40008011604 */
[----:B------:R-:W-:Y:S02]  /*27c0*/  USEL UR5, UR31, UR13, !UP2 ;  /* 0x0000000d1f057287 */ /* 0x000fe4000d000000 */
[----:B------:R-:W-:-:S04]  /*27d0*/  USEL UR4, UR30, UR4, !UP0 ;  /* 0x000000041e047287 */ /* 0x000fc8000c000000 */
[----:B------:R-:W-:Y:S02]  /*27e0*/  UIADD3 UR8, UPT, UPT, UR5, -UR4, URZ ;  /* 0x8000000405087290 */ /* 0x000fe4000fffe0ff */
[----:B------:R-:W-:Y:S02]  /*27f0*/  UIADD3 UR4, UPT, UPT, -UR5, UR4, URZ ;  /* 0x0000000405047290 */ /* 0x000fe4000fffe1ff */
[----:B------:R-:W-:Y:S02]  /*2800*/  UIMAD UR30, UR8, UR14, UR30 ;  /* 0x0000000e081e72a4 */ /* 0x000fe4000f8e021e */
[----:B------:R-:W-:-:S12]  /*2810*/  UIMAD UR31, UR4, UR10, UR31 ;  /* 0x0000000a041f72a4 */ /* 0x000fd8000f8e021f */
.L_x_41:
[----:B------:R-:W-:Y:S01]  /*2820*/  VIADD R11, R11, 0x1 ;  /* 0x000000010b0b7836 */ /* 0x000fe20000000000 */
[----:B------:R-:W-:Y:S02]  /*2830*/  R2UR UR5, R161 ;  /* 0x00000000a10572ca */ /* 0x000fe400000e0000 */
[----:B------:R-:W-:Y:S02]  /*2840*/  R2UR UR4, R160 ;  /* 0x00000000a00472ca */ /* 0x000fe400000e0000 */
[C---:B------:R-:W-:Y:S02]  /*2850*/  ISETP.NE.AND P0, PT, R11.reuse, 0x2, PT ;  /* 0x000000020b00780c */ /* 0x040fe40003f05270 */
[----:B------:R-:W-:Y:S02]  /*2860*/  PLOP3.LUT P1, PT, PT, PT, PT, 0x80, 0x8 ;  /* 0x000000000008781c */ /* 0x000fe40003f2f070 */
[----:B------:R-:W-:Y:S02]  /*2870*/  SEL R3, RZ, 0x1, P0 ;  /* 0x00000001ff037807 */ /* 0x000fe40000000000 */
[----:B------:R-:W-:-:S02]  /*2880*/  SEL R11, R11, RZ, P0 ;  /* 0x000000ff0b0b7207 */ /* 0x000fc40000000000 */
[----:B------:R-:W-:Y:S01]  /*2890*/  LOP3.LUT R10, R10, R3, RZ, 0x3c, !PT ;  /* 0x000000030a0a7212 */ /* 0x000fe200078e3cff */
[----:B------:R-:W-:Y:S02]  /*28a0*/  UIADD3 UR16, UPT, UPT, UR31, UR5, URZ ;  /* 0x000000051f107290 */ /* 0x000fe4000fffe0ff */
[----:B------:R-:W-:Y:S01]  /*28b0*/  UIADD3 UR20, UPT, UPT, UR30, UR4, URZ ;  /* 0x000000041e147290 */ /* 0x000fe2000fffe0ff */
[----:B------:R-:W-:Y:S11]  /*28c0*/  BRA.U UP1, `(.L_x_42) ;  /* 0xfffffff101247547 */ /* 0x000ff6000b83ffff */
[----:B------:R-:W-:Y:S01]  /*28d0*/  UIADD3 UR8, UPT, UPT, UR6, 0x20, URZ ;  /* 0x0000002006087890 */ /* 0x000fe2000fffe0ff */
[----:B------:R-:W-:-:S03]  /*28e0*/  SHF.L.U32 R3, R12, 0x1f, RZ ;  /* 0x0000001f0c037819 */ /* 0x000fc600000006ff */
[----:B------:R-:W-:-:S09]  /*28f0*/  ULEA UR4, UR7, UR8, 0x3 ;  /* 0x0000000807047291 */ /* 0x000fd2000f8e18ff */
[----:B------:R-:W2:Y:S02]  /*2900*/  SYNCS.PHASECHK.TRANS64.TRYWAIT P0, [UR4], R3 ;  /* 0x00000003ff0075a7 */ /* 0x000ea40008001104 */
[----:B--2---:R-:W-:Y:S05]  /*2910*/  @!P0 BRA `(.L_x_43) ;  /* 0x0000009400008947 */ /* 0x004fea0003800000 */
.L_x_149:
[----:B------:R-:W-:-:S04]  /*2920*/  UIADD3 UR4, UPT, UPT, UR7, 0x1, URZ ;  /* 0x0000000107047890 */ /* 0x000fc8000fffe0ff */
[----:B------:R-:W-:-:S04]  /*2930*/  UISETP.NE.AND UP0, UPT, UR4, 0x4, UPT ;  /* 0x000000040400788c */ /* 0x000fc8000bf05270 */
[----:B------:R-:W-:Y:S02]  /*2940*/  USEL UR6, URZ, 0x1, UP0 ;  /* 0x00000001ff067887 */ /* 0x000fe40008000000 */
[----:B------:R-:W-:-:S04]  /*2950*/  USEL UR4, UR4, URZ, UP0 ;  /* 0x000000ff04047287 */ /* 0x000fc80008000000 */
[----:B------:R-:W-:Y:S01]  /*2960*/  ULEA UR5, UR4, UR8, 0x3 ;  /* 0x0000000804057291 */ /* 0x000fe2000f8e18ff */
[----:B------:R-:W-:-:S04]  /*2970*/  LOP3.LUT R2, R12, UR6, RZ, 0x3c, !PT ;  /* 0x000000060c027c12 */ /* 0x000fc8000f8e3cff */
[----:B-1----:R-:W-:-:S04]  /*2980*/  SHF.L.U32 R3, R2, 0x1f, RZ ;  /* 0x0000001f02037819 */ /* 0x002fc800000006ff */
[----:B------:R-:W1:Y:S02]  /*2990*/  SYNCS.PHASECHK.TRANS64.TRYWAIT P0, [UR5], R3 ;  /* 0x00000003ff0075a7 */ /* 0x000e640008001105 */
[----:B-1----:R-:W-:Y:S05]  /*29a0*/  @!P0 BRA `(.L_x_44) ;  /* 0x0000009000f48947 */ /* 0x002fea0003800000 */
.L_x_151:
        /* <DEDUP_REMOVED lines=9> */
.L_x_153:
[----:B------:R-:W-:-:S04]  /*2a40*/  UIADD3 UR4, UPT, UPT, UR4, 0x1, URZ ;  /* 0x0000000104047890 */ /* 0x000fc8000fffe0ff */
[----:B------:R-:W-:-:S04]  /*2a50*/  UISETP.NE.AND UP0, UPT, UR4, 0x4, UPT ;  /* 0x000000040400788c */ /* 0x000fc8000bf05270 */
[----:B------:R-:W-:Y:S02]  /*2a60*/  USEL UR5, URZ, 0x1, UP0 ;  /* 0x00000001ff057887 */ /* 0x000fe40008000000 */
[----:B------:R-:W-:-:S04]  /*2a70*/  USEL UR4, UR4, URZ, UP0 ;  /* 0x000000ff04047287 */ /* 0x000fc80008000000 */
[----:B------:R-:W-:Y:S01]  /*2a80*/  ULEA UR4, UR4, UR8, 0x3 ;  /* 0x0000000804047291 */ /* 0x000fe2000f8e18ff */
[----:B-1----:R-:W-:-:S04]  /*2a90*/  LOP3.LUT R3, R2, UR5, RZ, 0x3c, !PT ;  /* 0x0000000502037c12 */ /* 0x002fc8000f8e3cff */
[----:B------:R-:W-:Y:S01]  /*2aa0*/  SHF.L.U32 R3, R3, 0x1f, RZ ;  /* 0x0000001f03037819 */ /* 0x000fe200000006ff */
[----:B------:R-:W-:-:S07]  /*2ab0*/  IMAD.U32 R0, RZ, RZ, UR4 ;  /* 0x00000004ff007e24 */ /* 0x000fce000f8e00ff */
.L_x_46:
[----:B-1----:R1:W2:Y:S02]  /*2ac0*/  SYNCS.PHASECHK.TRANS64.TRYWAIT P0, [R0+URZ], R3 ;  /* 0x00000003000075a7 */ /* 0x0022a400080011ff */
[----:B--2---:R-:W-:Y:S05]  /*2ad0*/  @!P0 NANOSLEEP.SYNCS 0x989680 ;  /* 0x009896800000895d */ /* 0x004fea0003900000 */
[----:B------:R-:W2:Y:S02]  /*2ae0*/  @!P0 SYNCS.PHASECHK.TRANS64 P0, [R0+URZ], R3 ;  /* 0x00000003000085a7 */ /* 0x000ea400080010ff */
[----:B--2---:R-:W-:Y:S05]  /*2af0*/  @P0 EXIT ;  /* 0x000000000000094d */ /* 0x004fea0003800000 */
[----:B------:R-:W-:Y:S05]  /*2b00*/  BRA `(.L_x_46) ;  /* 0xfffffffc00ec7947 */ /* 0x000fea000383ffff */
.L_x_22:
[----:B------:R-:W-:-:S04]  /*2b10*/  UISETP.NE.AND UP0, UPT, UR45, URZ, UPT ;  /* 0x000000ff2d00728c */ /* 0x000fc8000bf05270 */
[----:B------:R-:W-:-:S09]  /*2b20*/  UISETP.NE.OR UP0, UPT, UR17, 0x1, UP0 ;  /* 0x000000011100788c */ /* 0x000fd20008705670 */
[----:B------:R-:W-:Y:S05]  /*2b30*/  BRA.U UP0, `(.L_x_47) ;  /* 0x0000000500487547 */ /* 0x000fea000b800000 */
[----:B------:R-:W-:Y:S01]  /*2b40*/  ISETP.GE.U32.AND P2, PT, R3, 0x4, PT ;  /* 0x000000040300780c */ /* 0x000fe20003f46070 */
[----:B------:R-:W-:Y:S01]  /*2b50*/  IMAD.MOV.U32 R12, RZ, RZ, 0x1 ;  /* 0x00000001ff0c7424 */ /* 0x000fe200078e00ff */
[----:B------:R-:W-:Y:S02]  /*2b60*/  CS2R R10, SRZ ;  /* 0x00000000000a7805 */ /* 0x000fe4000001ff00 */
[----:B------:R-:W-:Y:S01]  /*2b70*/  CS2R R8, SRZ ;  /* 0x0000000000087805 */ /* 0x000fe2000001ff00 */
[----:B------:R-:W-:Y:S01]  /*2b80*/  UMOV UR6, 0x400 ;  /* 0x0000040000067882 */ /* 0x000fe20000000000 */
[----:B------:R-:W-:Y:S01]  /*2b90*/  UMOV UR5, URZ ;  /* 0x000000ff00057c82 */ /* 0x000fe20008000000 */
[----:B------:R-:W-:-:S12]  /*2ba0*/  ULEA UR6, UR45, UR6, 0x18 ;  /* 0x000000062d067291 */ /* 0x000fd8000f8ec0ff */
.L_x_51:
[----:B------:R-:W-:Y:S02]  /*2bb0*/  LEA R0, R8, UR6, 0x3 ;  /* 0x0000000608007c11 */ /* 0x000fe4000f8e18ff */
[----:B------:R-:W-:-:S03]  /*2bc0*/  SHF.L.U32 R5, R9, 0x1f, RZ ;  /* 0x0000001f09057819 */ /* 0x000fc600000006ff */
[----:B------:R-:W-:Y:S01]  /*2bd0*/  VIADD R4, R0, 0xe0 ;  /* 0x000000e000047836 */ /* 0x000fe20000000000 */
[----:B------:R-:W1:Y:S02]  /*2be0*/  SYNCS.PHASECHK.TRANS64.TRYWAIT P0, [R0+URZ+0xd0], R5 ;  /* 0x0000d005000075a7 */ /* 0x000e6400080011ff */
[----:B-1----:R-:W-:Y:S05]  /*2bf0*/  @!P0 BRA `(.L_x_48) ;  /* 0x0000009000908947 */ /* 0x002fea0003800000 */
.L_x_154:
[----:B------:R-:W-:Y:S01]  /*2c00*/  ULEA UR4, UR5, UR6, 0x3 ;  /* 0x0000000605047291 */ /* 0x000fe2000f8e18ff */
[----:B------:R-:W-:Y:S01]  /*2c10*/  PRMT R4, RZ, 0x654, R4 ;  /* 0x00000654ff047816 */ /* 0x000fe20000000004 */
[----:B-1----:R-:W-:Y:S01]  /*2c20*/  @!P2 IMAD.MOV.U32 R5, RZ, RZ, 0x10 ;  /* 0x00000010ff05a424 */ /* 0x002fe200078e00ff */
[----:B------:R-:W-:Y:S01]  /*2c30*/  SHF.L.U32 R7, R12, 0x1f, RZ ;  /* 0x0000001f0c077819 */ /* 0x000fe200000006ff */
[----:B------:R-:W-:Y:S01]  /*2c40*/  UIADD3 UR7, UPT, UPT, UR4, 0x90, URZ ;  /* 0x0000009004077890 */ /* 0x000fe2000fffe0ff */
[----:B------:R1:W-:Y:S05]  /*2c50*/  SYNCS.ARRIVE.TRANS64.RED.A1T0 RZ, [R4+URZ], RZ ;  /* 0x000000ff04ff79a7 */ /* 0x0003ea00081004ff */
[----:B------:R-:W-:Y:S01]  /*2c60*/  IMAD.U32 R0, RZ, RZ, UR7 ;  /* 0x00000007ff007e24 */ /* 0x000fe2000f8e00ff */
[----:B------:R-:W2:Y:S04]  /*2c70*/  SYNCS.PHASECHK.TRANS64.TRYWAIT P0, [UR4+0xa0], R7 ;  /* 0x0000a007ff0075a7 */ /* 0x000ea80008001104 */
[----:B------:R-:W-:Y:S01]  /*2c80*/  PRMT R13, R3, 0x654, R0 ;  /* 0x00000654030d7816 */ /* 0x000fe20000000000 */
[----:B-12---:R-:W-:Y:S06]  /*2c90*/  @!P0 BRA `(.L_x_49) ;  /* 0x00000090007c8947 */ /* 0x006fec0003800000 */
.L_x_156:
[----:B------:R-:W-:Y:S01]  /*2ca0*/  ULEA UR8, UR5, UR6, 0x4 ;  /* 0x0000000605087291 */ /* 0x000fe2000f8e20ff */
[----:B------:R-:W-:Y:S01]  /*2cb0*/  SEL R2, R13, R2, !P2 ;  /* 0x000000020d027207 */ /* 0x000fe20005000000 */
[----:B------:R-:W-:Y:S01]  /*2cc0*/  UIADD3 UR9, UPT, UPT, UR4, 0x90, URZ ;  /* 0x0000009004097890 */ /* 0x000fe2000fffe0ff */
[----:B-1----:R-:W-:Y:S01]  /*2cd0*/  LEA R0, R11, UR6, 0x3 ;  /* 0x000000060b007c11 */ /* 0x002fe2000f8e18ff */
[----:B------:R-:W-:Y:S01]  /*2ce0*/  UIADD3 UR8, UPT, UPT, UR8, 0x100, URZ ;  /* 0x0000010008087890 */ /* 0x000fe2000fffe0ff */
[----:B------:R1:W-:Y:S01]  /*2cf0*/  @!P2 SYNCS.ARRIVE.TRANS64.RED RZ, [R2+URZ], R5 ;  /* 0x0000000502ffa9a7 */ /* 0x0003e200080004ff */
[----:B------:R-:W-:Y:S01]  /*2d00*/  UIADD3 UR4, UPT, UPT, UR5, 0x1, URZ ;  /* 0x0000000105047890 */ /* 0x000fe2000fffe0ff */
[----:B------:R-:W-:-:S03]  /*2d10*/  VIADD R8, R8, 0x1 ;  /* 0x0000000108087836 */ /* 0x000fc60000000000 */
[----:B------:R-:W-:Y:S02]  /*2d20*/  UISETP.NE.AND UP0, UPT, UR4, 0x2, UPT ;  /* 0x000000020400788c */ /* 0x000fe4000bf05270 */
[----:B------:R-:W-:Y:S01]  /*2d30*/  ISETP.NE.AND P0, PT, R8, 0x2, PT ;  /* 0x000000020800780c */ /* 0x000fe20003f05270 */
[----:B------:R-:W-:Y:S06]  /*2d40*/  UGETNEXTWORKID.BROADCAST [UR8], [UR9] ;  /* 0x00000000080073ca */ /* 0x000fec0008000100 */
[----:B------:R-:W-:Y:S02]  /*2d50*/  USEL UR7, URZ, 0x1, UP0 ;  /* 0x00000001ff077887 */ /* 0x000fe40008000000 */
[----:B------:R-:W-:-:S04]  /*2d60*/  USEL UR5, UR4, URZ, UP0 ;  /* 0x000000ff04057287 */ /* 0x000fc80008000000 */
[----:B------:R-:W-:Y:S02]  /*2d70*/  LOP3.LUT R12, R12, UR7, RZ, 0x3c, !PT ;  /* 0x000000070c0c7c12 */ /* 0x000fe4000f8e3cff */
[----:B-1----:R-:W-:-:S04]  /*2d80*/  SHF.L.U32 R5, R10, 0x1f, RZ ;  /* 0x0000001f0a057819 */ /* 0x002fc800000006ff */
[----:B------:R-:W1:Y:S02]  /*2d90*/  SYNCS.PHASECHK.TRANS64.TRYWAIT P1, [R0+URZ+0x90], R5 ;  /* 0x00009005000075a7 */ /* 0x000e6400080211ff */
[----:B-1----:R-:W-:Y:S05]  /*2da0*/  @!P1 BRA `(.L_x_50) ;  /* 0x0000009000509947 */ /* 0x002fea0003800000 */
.L_x_157:
[C---:B------:R-:W-:Y:S01]  /*2db0*/  LEA R4, R11.reuse, UR6, 0x4 ;  /* 0x000000060b047c11 */ /* 0x040fe2000f8e20ff */
[----:B-1----:R-:W-:Y:S01]  /*2dc0*/  VIADD R0, R0, 0xa0 ;  /* 0x000000a000007836 */ /* 0x002fe20000000000 */
[----:B------:R-:W-:Y:S01]  /*2dd0*/  SEL R8, R8, RZ, P0 ;  /* 0x000000ff08087207 */ /* 0x000fe20000000000 */
[----:B------:R-:W-:-:S03]  /*2de0*/  VIADD R11, R11, 0x1 ;  /* 0x000000010b0b7836 */ /* 0x000fc60000000000 */
[----:B------:R-:W1:Y:S01]  /*2df0*/  LDS.128 R4, [R4+0x100] ;  /* 0x0001000004047984 */ /* 0x000e620000000c00 */
[----:B------:R-:W-:Y:S02]  /*2e00*/  PRMT R0, RZ, 0x654, R0 ;  /* 0x00000654ff007816 */ /* 0x000fe40000000000 */
[C---:B------:R-:W-:Y:S01]  /*2e10*/  ISETP.NE.AND P1, PT, R11.reuse, 0x2, PT ;  /* 0x000000020b00780c */ /* 0x040fe20003f25270 */
[----:B------:R-:W-:Y:S01]  /*2e20*/  @!PT LDS RZ, [RZ] ;  /* 0x00000000fffff984 */ /* 0x000fe20000000800 */
[----:B------:R-:W-:Y:S01]  /*2e30*/  @!PT LDS RZ, [RZ] ;  /* 0x00000000fffff984 */ /* 0x000fe20000000800 */
[----:B------:R-:W-:Y:S01]  /*2e40*/  @!PT LDS RZ, [RZ] ;  /* 0x00000000fffff984 */ /* 0x000fe20000000800 */
[----:B------:R-:W-:Y:S01]  /*2e50*/  @!PT LDS RZ, [RZ] ;  /* 0x00000000fffff984 */ /* 0x000fe20000000800 */
[----:B------:R2:W-:Y:S06]  /*2e60*/  MEMBAR.ALL.CTA ;  /* 0x0000000000007992 */ /* 0x0005ec0000008000 */
[----:B--2---:R-:W2:Y:S01]  /*2e70*/  FENCE.VIEW.ASYNC.S ;  /* 0x00000000000073c6 */ /* 0x004ea20000000000 */
[----:B------:R-:W-:Y:S01]  /*2e80*/  SEL R11, R11, RZ, P1 ;  /* 0x000000ff0b0b7207 */ /* 0x000fe20000800000 */
[----:B--2---:R2:W-:Y:S01]  /*2e90*/  SYNCS.ARRIVE.TRANS64.RED.A1T0 RZ, [R0+URZ], RZ ;  /* 0x000000ff00ff79a7 */ /* 0x0045e200081004ff */
[----:B-1----:R-:W-:-:S02]  /*2ea0*/  LOP3.LUT P3, RZ, R6, 0x1, RZ, 0xc0, !PT ;  /* 0x0000000106ff7812 */ /* 0x002fc4000786c0ff */
[----:B------:R-:W-:-:S04]  /*2eb0*/  SEL R5, RZ, 0x1, P1 ;  /* 0x00000001ff057807 */ /* 0x000fc80000800000 */
[----:B------:R-:W-:Y:S02]  /*2ec0*/  LOP3.LUT R10, R10, R5, RZ, 0x3c, !PT ;  /* 0x000000050a0a7212 */ /* 0x000fe400078e3cff */
[----:B--2---:R-:W-:-:S04]  /*2ed0*/  SEL R0, RZ, 0x1, P0 ;  /* 0x00000001ff007807 */ /* 0x004fc80000000000 */
[----:B------:R-:W-:Y:S01]  /*2ee0*/  LOP3.LUT R9, R9, R0, RZ, 0x3c, !PT ;  /* 0x0000000009097212 */ /* 0x000fe200078e3cff */
[----:B------:R-:W-:Y:S06]  /*2ef0*/  @P3 BRA `(.L_x_51) ;  /* 0xfffffffc002c3947 */ /* 0x000fec000383ffff */
[----:B------:R-:W-:Y:S01]  /*2f00*/  ULEA UR4, UR5, UR6, 0x3 ;  /* 0x0000000605047291 */ /* 0x000fe2000f8e18ff */
[----:B------:R-:W-:-:S08]  /*2f10*/  SHF.L.U32 R3, R12, 0x1f, RZ ;  /* 0x0000001f0c037819 */ /* 0x000fd000000006ff */
[----:B------:R-:W1:Y:S02]  /*2f20*/  SYNCS.PHASECHK.TRANS64 P0, [UR4+0xa0], R3 ;  /* 0x0000a003ff0075a7 */ /* 0x000e640008001004 */
[----:B-1----:R-:W-:Y:S05]  /*2f30*/  @P0 BRA `(.L_x_52) ;  /* 0x0000000000080947 */ /* 0x002fea0003800000 */
[----:B------:R-:W1:Y:S02]  /*2f40*/  SYNCS.PHASECHK.TRANS64.TRYWAIT P0, [UR4+0xa0], R3 ;  /* 0x0000a003ff0075a7 */ /* 0x000e640008001104 */
[----:B-1----:R-:W-:Y:S05]  /*2f50*/  @!P0 BRA `(.L_x_53) ;  /* 0x0000008c00f88947 */ /* 0x002fea0003800000 */
.L_x_52:
[----:B------:R-:W-:-:S04]  /*2f60*/  UIADD3 UR7, UPT, UPT, UR5, 0x1, URZ ;  /* 0x0000000105077890 */ /* 0x000fc8000fffe0ff */
[----:B------:R-:W-:-:S04]  /*2f70*/  UISETP.NE.AND UP0, UPT, UR7, 0x2, UPT ;  /* 0x000000020700788c */ /* 0x000fc8000bf05270 */
[----:B------:R-:W-:Y:S02]  /*2f80*/  USEL UR8, URZ, 0x1, UP0 ;  /* 0x00000001ff087887 */ /* 0x000fe40008000000 */
[----:B------:R-:W-:-:S04]  /*2f90*/  USEL UR7, UR7, URZ, UP0 ;  /* 0x000000ff07077287 */ /* 0x000fc80008000000 */
[----:B------:R-:W-:Y:S01]  /*2fa0*/  ULEA UR7, UR7, UR6, 0x3 ;  /* 0x0000000607077291 */ /* 0x000fe2000f8e18ff */
[----:B-1----:R-:W-:-:S04]  /*2fb0*/  LOP3.LUT R3, R12, UR8, RZ, 0x3c, !PT ;  /* 0x000000080c037c12 */ /* 0x002fc8000f8e3cff */
[----:B------:R-:W-:-:S04]  /*2fc0*/  SHF.L.U32 R0, R3, 0x1f, RZ ;  /* 0x0000001f03007819 */ /* 0x000fc800000006ff */
[----:B------:R-:W1:Y:S02]  /*2fd0*/  SYNCS.PHASECHK.TRANS64 P0, [UR7+0xa0], R0 ;  /* 0x0000a000ff0075a7 */ /* 0x000e640008001007 */
[----:B-1----:R-:W-:Y:S05]  /*2fe0*/  @P0 EXIT ;  /* 0x000000000000094d */ /* 0x002fea0003800000 */
[----:B------:R-:W-:Y:S02]  /*2ff0*/  SHF.L.U32 R3, R3, 0x1f, RZ ;  /* 0x0000001f03037819 */ /* 0x000fe400000006ff */
[----:B------:R-:W-:-:S07]  /*3000*/  MOV R0, UR7 ;  /* 0x0000000700007c02 */ /* 0x000fce0008000f00 */
.L_x_54:
[----:B-1----:R1:W2:Y:S02]  /*3010*/  SYNCS.PHASECHK.TRANS64.TRYWAIT P0, [R0+URZ+0xa0], R3 ;  /* 0x0000a003000075a7 */ /* 0x0022a400080011ff */
[----:B--2---:R-:W-:Y:S05]  /*3020*/  @!P0 NANOSLEEP.SYNCS 0x989680 ;  /* 0x009896800000895d */ /* 0x004fea0003900000 */
[----:B------:R-:W2:Y:S02]  /*3030*/  @!P0 SYNCS.PHASECHK.TRANS64 P0, [R0+URZ+0xa0], R3 ;  /* 0x0000a003000085a7 */ /* 0x000ea400080010ff */
[----:B--2---:R-:W-:Y:S05]  /*3040*/  @P0 EXIT ;  /* 0x000000000000094d */ /* 0x004fea0003800000 */
[----:B------:R-:W-:Y:S05]  /*3050*/  BRA `(.L_x_54) ;  /* 0xfffffffc00ec7947 */ /* 0x000fea000383ffff */
.L_x_47:
[----:B------:R-:W-:Y:S05]  /*3060*/  BRA.U UP4, `(.L_x_55) ;  /* 0x00000011043c7547 */ /* 0x000fea000b800000 */
[----:B------:R-:W-:Y:S01]  /*3070*/  UMOV UR4, 0x40 ;  /* 0x0000004000047882 */ /* 0x000fe20000000000 */
[----:B------:R-:W-:Y:S01]  /*3080*/  NOP ;  /* 0x0000000000007918 */ /* 0x000fe20000000000 */
[----:B------:R-:W-:Y:S01]  /*3090*/  ULEA UR5, UR45, UR4, 0x18 ;  /* 0x000000042d057291 */ /* 0x000fe2000f8ec0ff */
[----:B------:R-:W-:Y:S02]  /*30a0*/  UMOV UR6, 0x400 ;  /* 0x0000040000067882 */ /* 0x000fe40000000000 */
[----:B------:R-:W-:-:S06]  /*30b0*/  ULEA UR6, UR45, UR6, 0x18 ;  /* 0x000000062d067291 */ /* 0x000fcc000f8ec0ff */
[----:B------:R-:W1:Y:S02]  /*30c0*/  LDS.U8 R3, [UR5+0x1c] ;  /* 0x00001c05ff037984 */ /* 0x000e640008000000 */
[----:B-1----:R-:W-:-:S13]  /*30d0*/  ISETP.NE.AND P0, PT, R3, RZ, PT ;  /* 0x000000ff0300720c */ /* 0x002fda0003f05270 */
[----:B------:R-:W-:Y:S05]  /*30e0*/  @P0 BRA `(.L_x_56) ;  /* 0x0000000400080947 */ /* 0x000fea0003800000 */
[----:B------:R-:W-:Y:S02]  /*30f0*/  UISETP.NE.U32.AND UP1, UPT, UR27, 0x1, UPT ;  /* 0x000000011b00788c */ /* 0x000fe4000bf25070 */
[----:B------:R-:W-:-:S07]  /*3100*/  UIADD3 UR7, UPT, UPT, UR5, 0x8, URZ ;  /* 0x0000000805077890 */ /* 0x000fce000fffe0ff */
[----:B------:R-:W-:Y:S05]  /*3110*/  BRA.U !UP1, `(.L_x_57) ;  /* 0x00000001099c7547 */ /* 0x000fea000b800000 */
[----:B------:R-:W-:Y:S01]  /*3120*/  ELECT P0, URZ, PT ;  /* 0x0000000000ff782f */ /* 0x000fe20003800000 */
[----:B------:R-:W-:-:S12]  /*3130*/  BSSY B0, `(.L_x_57) ;  /* 0x0000025000007945 */ /* 0x000fd80003800000 */
[----:B------:R-:W-:Y:S05]  /*3140*/  @!P0 BRA `(.L_x_58) ;  /* 0x00000000008c8947 */ /* 0x000fea0003800000 */
[----:B------:R-:W-:-:S05]  /*3150*/  UMOV UR4, 0x10 ;  /* 0x0000001000047882 */ /* 0x000fca0000000000 */
[----:B------:R-:W-:Y:S04]  /*3160*/  DEPBAR.LE SB1, 0x36 ;  /* 0x00009d800000791a */ /* 0x000fe80000000000 */
[----:B------:R-:W1:Y:S02]  /*3170*/  UTCATOMSWS.2CTA.FIND_AND_SET.ALIGN UP0, UR4, UR4 ;  /* 0x00000004000475e3 */ /* 0x000e640008200800 */
[----:B-1----:R-:W-:Y:S01]  /*3180*/  MOV R10, UR4 ;  /* 0x00000004000a7c02 */ /* 0x002fe20008000f00 */
[----:B------:R-:W-:Y:S06]  /*3190*/  BRA.U UP0, `(.L_x_59) ;  /* 0x0000000100187547 */ /* 0x000fec000b800000 */
.L_x_60:
[----:B------:R-:W-:Y:S05]  /*31a0*/  NANOSLEEP 0x64 ;  /* 0x000000640000795d */ /* 0x000fea0003800000 */
[----:B------:R-:W-:-:S05]  /*31b0*/  UMOV UR4, 0x10 ;  /* 0x0000001000047882 */ /* 0x000fca0000000000 */
[----:B------:R-:W-:Y:S04]  /*31c0*/  DEPBAR.LE SB1, 0x36 ;  /* 0x00009d800000791a */ /* 0x000fe80000000000 */
[----:B------:R-:W1:Y:S02]  /*31d0*/  UTCATOMSWS.2CTA.FIND_AND_SET.ALIGN UP0, UR4, UR4 ;  /* 0x00000004000475e3 */ /* 0x000e640008200800 */
[----:B-1----:R-:W-:Y:S01]  /*31e0*/  MOV R10, UR4 ;  /* 0x00000004000a7c02 */ /* 0x002fe20008000f00 */
[----:B------:R-:W-:Y:S05]  /*31f0*/  BRA.U !UP0, `(.L_x_60) ;  /* 0xfffffffd08e87547 */ /* 0x000fea000b83ffff */
.L_x_59:
[----:B------:R-:W1:Y:S01]  /*3200*/  LDS R6, [UR5+0x10] ;  /* 0x00001005ff067984 */ /* 0x000e620008000800 */
[----:B------:R-:W-:Y:S01]  /*3210*/  IMAD.U32 R3, RZ, RZ, UR6 ;  /* 0x00000006ff037e24 */ /* 0x000fe2000f8e00ff */
[----:B------:R-:W-:-:S03]  /*3220*/  MOV R4, UR28 ;  /* 0x0000001c00047c02 */ /* 0x000fc60008000f00 */
[----:B------:R-:W-:Y:S01]  /*3230*/  VIADD R3, R3, 0x120 ;  /* 0x0000012003037836 */ /* 0x000fe20000000000 */
[----:B-1----:R-:W-:-:S04]  /*3240*/  SHF.L.U32 R6, R6, 0x1f, RZ ;  /* 0x0000001f06067819 */ /* 0x002fc800000006ff */
[----:B------:R-:W1:Y:S02]  /*3250*/  SYNCS.PHASECHK.TRANS64.TRYWAIT P0, [UR5+0x8], R6 ;  /* 0x00000806ff0075a7 */ /* 0x000e640008001105 */
[----:B-1----:R-:W-:Y:S05]  /*3260*/  @P0 BRA `(.L_x_61) ;  /* 0x0000000000080947 */ /* 0x002fea0003800000 */
[----:B------:R-:W1:Y:S02]  /*3270*/  SYNCS.PHASECHK.TRANS64.TRYWAIT P0, [UR5+0x8], R6 ;  /* 0x00000806ff0075a7 */ /* 0x000e640008001105 */
[----:B-1----:R-:W-:Y:S05]  /*3280*/  @!P0 BRA `(.L_x_62) ;  /* 0x0000008c00448947 */ /* 0x002fea0003800000 */
.L_x_61:
[----:B------:R-:W-:Y:S01]  /*3290*/  PRMT R4, R4, 0x654, R3 ;  /* 0x0000065404047816 */ /* 0x000fe20000000003 */
[----:B------:R-:W-:Y:S01]  /*32a0*/  HFMA2 R3, -RZ, RZ, 0, 5.9604644775390625e-08 ;  /* 0x00000001ff037431 */ /* 0x000fe200000001ff */
[----:B------:R-:W-:Y:S01]  /*32b0*/  UPRMT UR4, UR28, 0x654, UR7 ;  /* 0x000006541c047896 */ /* 0x000fe20008000007 */
[----:B------:R-:W-:Y:S02]  /*32c0*/  IMAD.MOV.U32 R7, RZ, RZ, 0xffff ;  /* 0x0000ffffff077424 */ /* 0x000fe400078e00ff */
[----:B-1----:R-:W-:Y:S02]  /*32d0*/  IMAD.MOV.U32 R6, RZ, RZ, 0x4 ;  /* 0x00000004ff067424 */ /* 0x002fe400078e00ff */
[----:B------:R-:W-:Y:S01]  /*32e0*/  IMAD.SHL.U32 R9, R10, 0x20, RZ ;  /* 0x000000200a097824 */ /* 0x000fe200078e00ff */
[----:B------:R-:W-:Y:S02]  /*32f0*/  MOV R5, UR4 ;  /* 0x0000000400057c02 */ /* 0x000fe40008000f00 */
[-C--:B------:R-:W-:Y:S01]  /*3300*/  SHF.L.U32 R8, R7, R10.reuse, RZ ;  /* 0x0000000a07087219 */ /* 0x080fe200000006ff */
[----:B------:R1:W-:Y:S01]  /*3310*/  SYNCS.ARRIVE.TRANS64.RED RZ, [UR4], R6 ;  /* 0x00000006ffff79a7 */ /* 0x0003e20008000404 */
[----:B------:R-:W-:Y:S01]  /*3320*/  SHF.L.U32 R7, R3, R10, RZ ;  /* 0x0000000a03077219 */ /* 0x000fe200000006ff */
[----:B------:R1:W-:Y:S04]  /*3330*/  STS [UR6+0x120], R9 ;  /* 0x00012009ff007988 */ /* 0x0003e80008000806 */
[----:B------:R1:W-:Y:S04]  /*3340*/  STAS [R4.64], R10 ;  /* 0x0000000a04007dbd */ /* 0x0003e8000c0008ff */
[----:B------:R1:W-:Y:S04]  /*3350*/  ATOMS.OR RZ, [UR5+0x14], R8 ;  /* 0x00001408ffff798c */ /* 0x0003e8000b000005 */
[----:B------:R1:W-:Y:S04]  /*3360*/  ATOMS.OR RZ, [UR5+0x18], R7 ;  /* 0x00001807ffff798c */ /* 0x0003e8000b000005 */
[----:B------:R1:W-:Y:S02]  /*3370*/  ATOMS.XOR RZ, [UR5+0x10], R3 ;  /* 0x00001003ffff798c */ /* 0x0003e4000b800005 */
.L_x_58:
[----:B------:R-:W-:Y:S05]  /*3380*/  BSYNC B0 ;  /* 0x0000000000007941 */ /* 0x000fea0003800000 */
.L_x_57:
[----:B------:R-:W-:Y:S05]  /*3390*/  BRA.U UP1, `(.L_x_63) ;  /* 0x00000001016c7547 */ /* 0x000fea000b800000 */
[----:B------:R-:W-:-:S03]  /*33a0*/  UMOV UR4, 0xffffffff ;  /* 0xffffffff00047882 */ /* 0x000fc60000000000 */
[----:B------:R-:W-:Y:S05]  /*33b0*/  BRA.DIV UR4, `(.L_x_64) ;  /* 0x0000008e04107947 */ /* 0x000fea000b800000 */
[----:B------:R-:W-:-:S13]  /*33c0*/  ELECT P0, URZ, PT ;  /* 0x0000000000ff782f */ /* 0x000fda0003800000 */
.L_x_161:
[----:B------:R-:W-:Y:S05]  /*33d0*/  @!P0 BRA `(.L_x_63) ;  /* 0x00000000005c8947 */ /* 0x000fea0003800000 */
[----:B-1----:R-:W1:Y:S02]  /*33e0*/  LDS R4, [UR5+0x10] ;  /* 0x00001005ff047984 */ /* 0x002e640008000800 */
[----:B-1----:R-:W-:-:S04]  /*33f0*/  SHF.L.U32 R4, R4, 0x1f, RZ ;  /* 0x0000001f04047819 */ /* 0x002fc800000006ff */
[----:B------:R-:W1:Y:S02]  /*3400*/  SYNCS.PHASECHK.TRANS64.TRYWAIT P0, [UR5+0x8], R4 ;  /* 0x00000804ff0075a7 */ /* 0x000e640008001105 */
[----:B-1----:R-:W-:Y:S05]  /*3410*/  @P0 BRA `(.L_x_65) ;  /* 0x0000000000080947 */ /* 0x002fea0003800000 */
[----:B------:R-:W1:Y:S02]  /*3420*/  SYNCS.PHASECHK.TRANS64.TRYWAIT P0, [UR5+0x8], R4 ;  /* 0x00000804ff0075a7 */ /* 0x000e640008001105 */
[----:B-1----:R-:W-:Y:S05]  /*3430*/  @!P0 BRA `(.L_x_66) ;  /* 0x0000008c00148947 */ /* 0x002fea0003800000 */
.L_x_65:
[----:B------:R-:W2:Y:S01]  /*3440*/  LDS R6, [UR6+0x120] ;  /* 0x00012006ff067984 */ /* 0x000ea20008000800 */
[----:B-1----:R-:W-:Y:S02]  /*3450*/  HFMA2 R3, -RZ, RZ, 0, 5.9604644775390625e-08 ;  /* 0x00000001ff037431 */ /* 0x002fe400000001ff */
[----:B------:R-:W-:Y:S01]  /*3460*/  IMAD.MOV.U32 R4, RZ, RZ, 0xffff ;  /* 0x0000ffffff047424 */ /* 0x000fe200078e00ff */
[----:B------:R-:W-:Y:S01]  /*3470*/  UPRMT UR4, UR28, 0x654, UR7 ;  /* 0x000006541c047896 */ /* 0x000fe20008000007 */
[----:B--2---:R-:W-:-:S03]  /*3480*/  IMAD.SHL.U32 R5, R6, 0x20, RZ ;  /* 0x0000002006057824 */ /* 0x004fc600078e00ff */
[-C--:B------:R-:W-:Y:S02]  /*3490*/  SHF.L.U32 R4, R4, R6.reuse, RZ ;  /* 0x0000000604047219 */ /* 0x080fe400000006ff */
[----:B------:R-:W-:Y:S01]  /*34a0*/  SHF.L.U32 R6, R3, R6, RZ ;  /* 0x0000000603067219 */ /* 0x000fe200000006ff */
[----:B------:R2:W-:Y:S04]  /*34b0*/  STS [UR6+0x120], R5 ;  /* 0x00012005ff007988 */ /* 0x0005e80008000806 */
[----:B------:R2:W-:Y:S04]  /*34c0*/  ATOMS.OR RZ, [UR5+0x14], R4 ;  /* 0x00001404ffff798c */ /* 0x0005e8000b000005 */
[----:B------:R2:W-:Y:S01]  /*34d0*/  ATOMS.OR RZ, [UR5+0x18], R6 ;  /* 0x00001806ffff798c */ /* 0x0005e2000b000005 */
[----:B------:R-:W-:Y:S03]  /*34e0*/  SYNCS.ARRIVE.TRANS64.RED.A1T0 RZ, [UR4], RZ ;  /* 0x000000ffffff79a7 */ /* 0x000fe60008100404 */
[----:B------:R2:W-:Y:S01]  /*34f0*/  ATOMS.XOR RZ, [UR5+0x10], R3 ;  /* 0x00001003ffff798c */ /* 0x0005e2000b800005 */
[----:B------:R-:W-:Y:S05]  /*3500*/  BRA `(.L_x_63) ;  /* 0x0000000000107947 */ /* 0x000fea0003800000 */
.L_x_56:
[----:B------:R-:W-:Y:S02]  /*3510*/  MOV R3, 0xffffffff ;  /* 0xffffffff00037802 */ /* 0x000fe40000000f00 */
[----:B------:R-:W-:-:S03]  /*3520*/  MOV R4, 0x3550 ;  /* 0x0000355000047802 */ /* 0x000fc60000000f00 */
[----:B------:R1:W-:Y:S04]  /*3530*/  STS [UR6+0x120], R3 ;  /* 0x00012003ff007988 */ /* 0x0003e80008000806 */
[----:B-1---5:R-:W-:Y:S05]  /*3540*/  CALL.REL.NOINC `($__internal_1_$__cuda_sm10x_tcgen05_guardrail_trap_phase_invalid_during_alloc) ;  /* 0x0000009000b47944 */ /* 0x022fea0003c00000 */
.L_x_63:
[----:B------:R-:W-:Y:S05]  /*3550*/  WARPSYNC.ALL ;  /* 0x0000000000007948 */ /* 0x000fea0003800000 */
[----:B------:R-:W3:Y:S01]  /*3560*/  S2UR UR4, SR_CgaCtaId ;  /* 0x00000000000479c3 */ /* 0x000ee20000008800 */
[----:B------:R-:W-:Y:S01]  /*3570*/  UMOV UR13, 0x400 ;  /* 0x00000400000d7882 */ /* 0x000fe20000000000 */
[----:B------:R-:W-:-:S06]  /*3580*/  NOP ;  /* 0x0000000000007918 */ /* 0x000fcc0000000000 */
[----:B------:R-:W-:Y:S06]  /*3590*/  BAR.ARV 0x6, 0xa0 ;  /* 0x0182800000007b1d */ /* 0x000fec0000002000 */
[----:B------:R-:W4:Y:S01]  /*35a0*/  LDCU UR6, c[0x0][0x38c] ;  /* 0x00007180ff0677ac */ /* 0x000f220008000800 */
[----:B------:R-:W-:Y:S01]  /*35b0*/  LOP3.LUT R0, R0, 0xffff, RZ, 0xc0, !PT ;  /* 0x0000ffff00007812 */ /* 0x000fe200078ec0ff */
[----:B-1----:R-:W-:Y:S01]  /*35c0*/  IMAD.MOV.U32 R9, RZ, RZ, 0x1 ;  /* 0x00000001ff097424 */ /* 0x002fe200078e00ff */
[----:B------:R-:W-:Y:S01]  /*35d0*/  LOP3.LUT R2, R2, 0xffff, RZ, 0xc0, !PT ;  /* 0x0000ffff02027812 */ /* 0x000fe200078ec0ff */
[----:B------:R-:W-:Y:S01]  /*35e0*/  IMAD.MOV.U32 R8, RZ, RZ, RZ ;  /* 0x000000ffff087224 */ /* 0x000fe200078e00ff */
[----:B------:R-:W-:Y:S01]  /*35f0*/  R2UR UR24, R0 ;  /* 0x00000000001872ca */ /* 0x000fe200000e0000 */
[----:B------:R-:W-:Y:S01]  /*3600*/  UMOV UR20, URZ ;  /* 0x000000ff00147c82 */ /* 0x000fe20008000000 */
[----:B------:R-:W-:Y:S01]  /*3610*/  R2UR UR16, R2 ;  /* 0x00000000021072ca */ /* 0x000fe200000e0000 */
[----:B------:R-:W-:Y:S01]  /*3620*/  UMOV UR10, URZ ;  /* 0x000000ff000a7c82 */ /* 0x000fe20008000000 */
[----:B------:R-:W-:-:S02]  /*3630*/  UISETP.NE.AND UP3, UPT, UR27, URZ, UPT ;  /* 0x000000ff1b00728c */ /* 0x000fc4000bf65270 */
[----:B---3--:R-:W-:Y:S01]  /*3640*/  ULEA UR13, UR4, UR13, 0x18 ;  /* 0x0000000d040d7291 */ /* 0x008fe2000f8ec0ff */
[----:B------:R-:W-:Y:S01]  /*3650*/  UMOV UR11, URZ ;  /* 0x000000ff000b7c82 */ /* 0x000fe20008000000 */
[----:B------:R-:W-:Y:S02]  /*3660*/  UMOV UR22, 0x0 ;  /* 0x0000000000167882 */ /* 0x000fe40000000000 */
[----:B------:R-:W-:Y:S02]  /*3670*/  UIADD3 UR5, UPT, UPT, UR13, 0xc400, URZ ;  /* 0x0000c4000d057890 */ /* 0x000fe4000fffe0ff */
[----:B------:R-:W-:Y:S02]  /*3680*/  UIADD3 UR4, UPT, UPT, UR13, 0x10400, URZ ;  /* 0x000104000d047890 */ /* 0x000fe4000fffe0ff */
[----:B----4-:R-:W-:Y:S01]  /*3690*/  UIADD3 UR6, UPT, UPT, UR6, 0x1f, URZ ;  /* 0x0000001f06067890 */ /* 0x010fe2000fffe0ff */
[----:B--2---:R-:W1:Y:S01]  /*36a0*/  LDS R3, [UR13+0x120] ;  /* 0x0001200dff037984 */ /* 0x004e620008000800 */
[----:B------:R-:W-:-:S02]  /*36b0*/  USHF.R.U32.HI UR5, URZ, 0x4, UR5 ;  /* 0x00000004ff057899 */ /* 0x000fc40008011605 */
[----:B------:R-:W-:Y:S02]  /*36c0*/  USHF.R.S32.HI UR21, URZ, 0x1f, UR6 ;  /* 0x0000001fff157899 */ /* 0x000fe40008011406 */
[----:B------:R-:W-:Y:S02]  /*36d0*/  USHF.R.U32.HI UR4, URZ, 0x4, UR4 ;  /* 0x00000004ff047899 */ /* 0x000fe40008011604 */
[----:B------:R-:W-:Y:S02]  /*36e0*/  ULEA.HI UR21, UR21, UR6, URZ, 0x5 ;  /* 0x0000000615157291 */ /* 0x000fe4000f8f28ff */
[----:B------:R-:W-:Y:S02]  /*36f0*/  ULOP3.LUT UR5, UR5, 0x3fff, URZ, 0xc0, !UPT ;  /* 0x00003fff05057892 */ /* 0x000fe4000f8ec0ff */
[----:B------:R-:W-:Y:S02]  /*3700*/  USHF.R.S32.HI UR21, URZ, 0x5, UR21 ;  /* 0x00000005ff157899 */ /* 0x000fe40008011415 */
[----:B------:R-:W-:-:S02]  /*3710*/  ULOP3.LUT UR18, UR4, 0x3fff, URZ, 0xc0, !UPT ;  /* 0x00003fff04127892 */ /* 0x000fc4000f8ec0ff */
[----:B------:R-:W-:Y:S02]  /*3720*/  UISETP.LT.AND UP0, UPT, UR21, 0x1, UPT ;  /* 0x000000011500788c */ /* 0x000fe4000bf01270 */
[----:B------:R-:W-:Y:S02]  /*3730*/  ULOP3.LUT UR17, UR5, 0x10000, URZ, 0xfc, !UPT ;  /* 0x0001000005117892 */ /* 0x000fe4000f8efcff */
[----:B------:R-:W-:Y:S02]  /*3740*/  ULOP3.LUT UR18, UR18, 0x10000, URZ, 0xfc, !UPT ;  /* 0x0001000012127892 */ /* 0x000fe4000f8efcff */
[----:B------:R-:W-:Y:S01]  /*3750*/  USEL UR25, UR21, 0x1, !UP0 ;  /* 0x0000000115197887 */ /* 0x000fe2000c000000 */
[----:B------:R-:W-:Y:S01]  /*3760*/  UMOV UR23, 0x10400010 ;  /* 0x1040001000177882 */ /* 0x000fe20000000000 */
[----:B-1----:R-:W-:Y:S02]  /*3770*/  R2UR UR26, R3 ;  /* 0x00000000031a72ca */ /* 0x002fe400000e0000 */
[----:B------:R-:W-:-:S13]  /*3780*/  CS2R R2, SRZ ;  /* 0x0000000000027805 */ /* 0x000fda000001ff00 */
.L_x_74:
[C---:B------:R-:W-:Y:S02]  /*3790*/  LEA R0, R8.reuse, UR13, 0x3 ;  /* 0x0000000d08007c11 */ /* 0x040fe4000f8e18ff */
[----:B------:R-:W-:Y:S02]  /*37a0*/  SHF.L.U32 R5, R3, 0x1f, RZ ;  /* 0x0000001f03057819 */ /* 0x000fe400000006ff */
[----:B------:R-:W-:Y:S02]  /*37b0*/  LEA R4, R8, UR13, 0x4 ;  /* 0x0000000d08047c11 */ /* 0x000fe4000f8e20ff */
[----:B------:R-:W1:Y:S02]  /*37c0*/  SYNCS.PHASECHK.TRANS64.TRYWAIT P0, [R0+URZ+0x90], R5 ;  /* 0x00009005000075a7 */ /* 0x000e6400080011ff */
[----:B-1-3--:R-:W-:Y:S05]  /*37d0*/  @!P0 BRA `(.L_x_67) ;  /* 0x0000008800448947 */ /* 0x00afea0003800000 */
.L_x_162:
[----:B-1----:R-:W1:Y:S01]  /*37e0*/  LDS.128 R4, [R4+0x100] ;  /* 0x0001000004047984 */ /* 0x002e620000000c00 */
[----:B------:R-:W-:Y:S02]  /*37f0*/  VIADD R0, R0, 0xa0 ;  /* 0x000000a000007836 */ /* 0x000fe40000000000 */
[----:B------:R-:W-:Y:S01]  /*3800*/  VIADD R8, R8, 0x1 ;  /* 0x0000000108087836 */ /* 0x000fe20000000000 */
[----:B------:R-:W-:Y:S01]  /*3810*/  @!PT LDS RZ, [RZ] ;  /* 0x00000000fffff984 */ /* 0x000fe20000000800 */
[----:B------:R-:W-:Y:S01]  /*3820*/  @!PT LDS RZ, [RZ] ;  /* 0x00000000fffff984 */ /* 0x000fe20000000800 */
[----:B------:R-:W-:Y:S01]  /*3830*/  @!PT LDS RZ, [RZ] ;  /* 0x00000000fffff984 */ /* 0x000fe20000000800 */
[----:B------:R-:W-:Y:S01]  /*3840*/  @!PT LDS RZ, [RZ] ;  /* 0x00000000fffff984 */ /* 0x000fe20000000800 */
[----:B------:R2:W-:Y:S06]  /*3850*/  MEMBAR.ALL.CTA ;  /* 0x0000000000007992 */ /* 0x0005ec0000008000 */
[----:B--2---:R-:W2:Y:S01]  /*3860*/  FENCE.VIEW.ASYNC.S ;  /* 0x00000000000073c6 */ /* 0x004ea20000000000 */
[----:B------:R-:W-:-:S04]  /*3870*/  PRMT R0, RZ, 0x654, R0 ;  /* 0x00000654ff007816 */ /* 0x000fc80000000000 */
[----:B--2---:R2:W-:Y:S01]  /*3880*/  SYNCS.ARRIVE.TRANS64.RED.A1T0 RZ, [R0+URZ], RZ ;  /* 0x000000ff00ff79a7 */ /* 0x0045e200081004ff */
[----:B-1----:R-:W-:Y:S01]  /*3890*/  LOP3.LUT P1, RZ, R6, 0x1, RZ, 0xc0, !PT ;  /* 0x0000000106ff7812 */ /* 0x002fe2000782c0ff */
[----:B--2---:R-:W-:-:S12]  /*38a0*/  BRA.U UP3, `(.L_x_68) ;  /* 0x0000000103cc7547 */ /* 0x004fd8000b800000 */
[----:B------:R-:W1:Y:S01]  /*38b0*/  LDCU UR4, c[0x0][0x38c] ;  /* 0x00007180ff0477ac */ /* 0x000e620008000800 */
[----:B------:R-:W-:Y:S02]  /*38c0*/  PLOP3.LUT P2, PT, PT, PT, PT, 0x80, 0x8 ;  /* 0x000000000008781c */ /* 0x000fe40003f4f070 */
[----:B------:R-:W-:Y:S01]  /*38d0*/  SHF.L.U32 R5, R9, 0x1f, RZ ;  /* 0x0000001f09057819 */ /* 0x000fe200000006ff */
[----:B------:R-:W-:Y:S02]  /*38e0*/  ULEA UR19, UR20, UR13, 0x3 ;  /* 0x0000000d14137291 */ /* 0x000fe4000f8e18ff */
[----:B-1----:R-:W-:-:S06]  /*38f0*/  UISETP.GE.AND UP0, UPT, UR4, 0x1, UPT ;  /* 0x000000010400788c */ /* 0x002fcc000bf06270 */
[----:B------:R-:W-:-:S05]  /*3900*/  PLOP3.LUT P0, PT, PT, PT, UP0, 0x80, 0x8 ;  /* 0x000000000008781c */ /* 0x000fca0003f0f008 */
[----:B------:R-:W-:-:S08]  /*3910*/  @UP0 ULEA UR4, UR10, UR13, 0x3 ;  /* 0x0000000d0a040291 */ /* 0x000fd0000f8e18ff */
[----:B------:R-:W-:-:S04]  /*3920*/  @P0 SHF.L.U32 R0, R2, 0x1f, RZ ;  /* 0x0000001f02000819 */ /* 0x000fc800000006ff */
[----:B------:R1:W2:Y:S01]  /*3930*/  @P0 SYNCS.PHASECHK.TRANS64.TRYWAIT P2, [UR4], R0 ;  /* 0x00000000ff0005a7 */ /* 0x0002a20008041104 */
[----:B------:R-:W3:Y:S02]  /*3940*/  SYNCS.PHASECHK.TRANS64.TRYWAIT P0, [UR19+0xc0], R5 ;  /* 0x0000c005ff0075a7 */ /* 0x000ee40008001113 */
[----:B-123--:R-:W-:Y:S05]  /*3950*/  @!P0 BRA `(.L_x_69) ;  /* 0x0000008400f88947 */ /* 0x00efea0003800000 */
.L_x_164:
[----:B------:R-:W-:Y:S01]  /*3960*/  UMOV UR14, UR11 ;  /* 0x0000000b000e7c82 */ /* 0x000fe20008000000 */
[----:B------:R-:W-:Y:S05]  /*3970*/  BRA.U !UP0, `(.L_x_70) ;  /* 0x0000000108887547 */ /* 0x000fea000b800000 */
[----:B------:R-:W-:Y:S02]  /*3980*/  UIADD3 UR14, UPT, UPT, UR25, UR11, URZ ;  /* 0x0000000b190e7290 */ /* 0x000fe4000fffe0ff */
[----:B------:R-:W-:Y:S02]  /*3990*/  ULEA UR15, UR20, UR26, 0x8 ;  /* 0x0000001a140f7291 */ /* 0x000fe4000f8e40ff */
[----:B------:R-:W-:Y:S01]  /*39a0*/  UPLOP3.LUT UP2, UPT, UPT, UPT, UPT, 0x40, 0x4 ;  /* 0x000000000004789c */ /* 0x000fe20003f4e870 */
[----:B------:R-:W-:Y:S01]  /*39b0*/  UMOV UR12, UR21 ;  /* 0x00000015000c7c82 */ /* 0x000fe20008000000 */
[----:B------:R-:W-:-:S09]  /*39c0*/  UMOV UR5, UR10 ;  /* 0x0000000a00057c82 */ /* 0x000fd20008000000 */
.L_x_73:
[----:B--2---:R-:W-:Y:S01]  /*39d0*/  ULEA UR6, UR5, UR13, 0x3 ;  /* 0x0000000d05067291 */ /* 0x004fe2000f8e18ff */
[----:B---3--:R-:W-:Y:S11]  /*39e0*/  @P2 BRA `(.L_x_71) ;  /* 0x00000000000c2947 */ /* 0x008ff60003800000 */
[----:B-1----:R-:W-:Y:S04]  /*39f0*/  SHF.L.U32 R5, R2, 0x1f, RZ ;  /* 0x0000001f02057819 */ /* 0x002fe800000006ff */
[----:B------:R-:W1:Y:S02]  /*3a00*/  SYNCS.PHASECHK.TRANS64.TRYWAIT P0, [UR6], R5 ;  /* 0x00000005ff0075a7 */ /* 0x000e640008001106 */
[----:B-1----:R-:W-:Y:S05]  /*3a10*/  @!P0 BRA `(.L_x_72) ;  /* 0x0000008400e08947 */ /* 0x002fea0003800000 */
.L_x_71:
[----:B------:R-:W-:Y:S01]  /*3a20*/  UISETP.NE.AND UP0, UPT, UR12, 0x1, UPT ;  /* 0x000000010c00788c */ /* 0x000fe2000bf05270 */
[----:B------:R-:W-:Y:S01]  /*3a30*/  PLOP3.LUT P2, PT, PT, PT, PT, 0x80, 0x8 ;  /* 0x000000000008781c */ /* 0x000fe20003f4f070 */
[----:B------:R-:W-:Y:S02]  /*3a40*/  UIADD3 UR4, UPT, UPT, UR5, 0x1, URZ ;  /* 0x0000000105047890 */ /* 0x000fe4000fffe0ff */
[----:B------:R-:W-:Y:S02]  /*3a50*/  ULEA UR8, UR5, UR18, 0x8 ;  /* 0x0000001205087291 */ /* 0x000fe4000f8e40ff */
[----:B------:R-:W-:Y:S01]  /*3a60*/  UISETP.NE.AND UP1, UPT, UR4, 0x4, UPT ;  /* 0x000000040400788c */ /* 0x000fe2000bf25270 */
[----:B------:R-:W-:Y:S01]  /*3a70*/  PLOP3.LUT P0, PT, PT, PT, UP0, 0x80, 0x8 ;  /* 0x000000000008781c */ /* 0x000fe20003f0f008 */
[----:B------:R-:W-:Y:S02]  /*3a80*/  UIADD3 UR11, UPT, UPT, UR11, 0x1, URZ ;  /* 0x000000010b0b7890 */ /* 0x000fe4000fffe0ff */
[----:B------:R-:W-:Y:S02]  /*3a90*/  USEL UR7, URZ, 0x1, UP1 ;  /* 0x00000001ff077887 */ /* 0x000fe40008800000 */
[----:B------:R-:W-:Y:S01]  /*3aa0*/  USEL UR10, UR4, URZ, UP1 ;  /* 0x000000ff040a7287 */ /* 0x000fe20008800000 */
[----:B------:R-:W-:Y:S01]  /*3ab0*/  UMOV UR9, 0xc0004010 ;  /* 0xc000401000097882 */ /* 0x000fe20000000000 */
[----:B------:R-:W-:Y:S02]  /*3ac0*/  UIADD3 UR12, UPT, UPT, UR12, -0x1, URZ ;  /* 0xffffffff0c0c7890 */ /* 0x000fe4000fffe0ff */
[----:B------:R-:W-:Y:S01]  /*3ad0*/  LOP3.LUT R2, R2, UR7, RZ, 0x3c, !PT ;  /* 0x0000000702027c12 */ /* 0x000fe2000f8e3cff */
[----:B------:R-:W-:Y:S01]  /*3ae0*/  @UP0 ULEA UR4, UR10, UR13, 0x3 ;  /* 0x0000000d0a040291 */ /* 0x000fe2000f8e18ff */
[----:B------:R-:W-:Y:S02]  /*3af0*/  UMOV UR7, 0xc0004010 ;  /* 0xc000401000077882 */ /* 0x000fe40000000000 */
[----:B-1----:R-:W-:Y:S01]  /*3b00*/  @P0 SHF.L.U32 R0, R2, 0x1f, RZ ;  /* 0x0000001f02000819 */ /* 0x002fe200000006ff */
[----:B------:R-:W-:Y:S05]  /*3b10*/  UISETP.NE.AND UP0, UPT, UR11, UR14, UPT ;  /* 0x0000000e0b00728c */ /* 0x000fea000bf05270 */
[----:B------:R2:W3:Y:S01]  /*3b20*/  @P0 SYNCS.PHASECHK.TRANS64.TRYWAIT P2, [UR4], R0 ;  /* 0x00000000ff0005a7 */ /* 0x0004e20008041104 */
[----:B------:R-:W-:Y:S02]  /*3b30*/  UIADD3 UR4, UPT, UPT, UR6, 0x20, URZ ;  /* 0x0000002006047890 */ /* 0x000fe4000fffe0ff */
[----:B------:R-:W-:Y:S03]  /*3b40*/  ULEA UR6, UR5, UR17, 0x8 ;  /* 0x0000001105067291 */ /* 0x000fe6000f8e40ff */
[----:B------:R-:W-:Y:S06]  /*3b50*/  UMOV UR5, UR10 ;  /* 0x0000000a00057c82 */ /* 0x000fec0008000000 */
[----:B------:R2:W-:Y:S01]  /*3b60*/  UTCQMMA.2CTA gdesc[UR6], gdesc[UR8], tmem[UR15], tmem[UR22], idesc[UR23], UP2 ;  /* 0x00ff1608060075ea */ /* 0x0005e2000920030f */
[----:B------:R-:W-:Y:S01]  /*3b70*/  UPLOP3.LUT UP2, UPT, UPT, UPT, UPT, 0x80, 0x8 ;  /* 0x000000000008789c */ /* 0x000fe20003f4f070 */
[----:B------:R2:W-:Y:S01]  /*3b80*/  UTCBAR.2CTA.MULTICAST [UR4], URZ, UR16 ;  /* 0x000000ff040073e9 */ /* 0x0005e20008200810 */
[----:B------:R-:W-:Y:S09]  /*3b90*/  BRA.U UP0, `(.L_x_73) ;  /* 0xfffffffd008c7547 */ /* 0x000ff2000b83ffff */
.L_x_70:
[----:B--2---:R-:W-:Y:S01]  /*3ba0*/  UIADD3 UR4, UPT, UPT, UR19, 0xb0, URZ ;  /* 0x000000b013047890 */ /* 0x004fe2000fffe0ff */
[----:B------:R-:W-:-:S08]  /*3bb0*/  UMOV UR11, UR14 ;  /* 0x0000000e000b7c82 */ /* 0x000fd00008000000 */
[----:B------:R2:W-:Y:S01]  /*3bc0*/  UTCBAR.2CTA.MULTICAST [UR4], URZ, UR24 ;  /* 0x000000ff040073e9 */ /* 0x0005e20008200818 */
[----:B------:R-:W-:Y:S02]  /*3bd0*/  NOP ;  /* 0x0000000000007918 */ /* 0x000fe40000000000 */
.L_x_68:
[----:B--2---:R-:W-:Y:S01]  /*3be0*/  UIADD3 UR4, UPT, UPT, UR20, 0x1, URZ ;  /* 0x0000000114047890 */ /* 0x004fe2000fffe0ff */
[----:B------:R-:W-:-:S03]  /*3bf0*/  ISETP.NE.AND P0, PT, R8, 0x2, PT ;  /* 0x000000020800780c */ /* 0x000fc60003f05270 */
[----:B------:R-:W-:Y:S01]  /*3c00*/  UISETP.NE.AND UP0, UPT, UR4, 0x2, UPT ;  /* 0x000000020400788c */ /* 0x000fe2000bf05270 */
[----:B-1----:R-:W-:Y:S02]  /*3c10*/  SEL R0, RZ, 0x1, P0 ;  /* 0x00000001ff007807 */ /* 0x002fe40000000000 */
[----:B------:R-:W-:Y:S01]  /*3c20*/  SEL R8, R8, RZ, P0 ;  /* 0x000000ff08087207 */ /* 0x000fe20000000000 */
[----:B------:R-:W-:Y:S01]  /*3c30*/  USEL UR5, URZ, 0x1, UP0 ;  /* 0x00000001ff057887 */ /* 0x000fe20008000000 */
[----:B------:R-:W-:Y:S01]  /*3c40*/  LOP3.LUT R3, R3, R0, RZ, 0x3c, !PT ;  /* 0x0000000003037212 */ /* 0x000fe200078e3cff */
[----:B------:R-:W-:-:S04]  /*3c50*/  USEL UR20, UR4, URZ, UP0 ;  /* 0x000000ff04147287 */ /* 0x000fc80008000000 */
[----:B------:R-:W-:Y:S01]  /*3c60*/  LOP3.LUT R9, R9, UR5, RZ, 0x3c, !PT ;  /* 0x0000000509097c12 */ /* 0x000fe2000f8e3cff */
[----:B------:R-:W-:Y:S07]  /*3c70*/  @P1 BRA `(.L_x_74) ;  /* 0xfffffff800c41947 */ /* 0x000fee000383ffff */
[----:B------:R-:W1:Y:S01]  /*3c80*/  S2UR UR8, SR_CgaCtaId ;  /* 0x00000000000879c3 */ /* 0x000e620000008800 */
[----:B------:R-:W-:Y:S01]  /*3c90*/  ELECT P0, URZ, PT ;  /* 0x0000000000ff782f */ /* 0x000fe20003800000 */
[----:B------:R-:W-:Y:S01]  /*3ca0*/  HFMA2 R0, -RZ, RZ, 0, 5.9604644775390625e-08 ;  /* 0x00000001ff007431 */ /* 0x000fe200000001ff */
[----:B------:R-:W-:-:S05]  /*3cb0*/  UMOV UR4, 0x40 ;  /* 0x0000004000047882 */ /* 0x000fca0000000000 */
[----:B------:R-:W-:Y:S01]  /*3cc0*/  UVIRTCOUNT.DEALLOC.SMPOOL 0x80 ;  /* 0x000000800000784c */ /* 0x000fe20000000000 */
[----:B------:R-:W-:Y:S02]  /*3cd0*/  UISETP.NE.AND UP0, UPT, UR27, URZ, UPT ;  /* 0x000000ff1b00728c */ /* 0x000fe4000bf05270 */
[----:B-1----:R-:W-:-:S09]  /*3ce0*/  ULEA UR8, UR8, UR4, 0x18 ;  /* 0x0000000408087291 */ /* 0x002fd2000f8ec0ff */
[----:B------:R1:W-:Y:S01]  /*3cf0*/  @P0 STS.U8 [UR8+0x1c], R0 ;  /* 0x00001c00ff000988 */ /* 0x0003e20008000008 */
[----:B------:R-:W-:Y:S05]  /*3d00*/  BRA.U UP0, `(.L_x_75) ;  /* 0x0000000100587547 */ /* 0x000fea000b800000 */
[----:B------:R-:W-:Y:S01]  /*3d10*/  UIADD3 UR5, UPT, UPT, UR13, 0xc0, URZ ;  /* 0x000000c00d057890 */ /* 0x000fe2000fffe0ff */
[----:B------:R-:W-:-:S03]  /*3d20*/  SHF.L.U32 R3, R9, 0x1f, RZ ;  /* 0x0000001f09037819 */ /* 0x000fc600000006ff */
[----:B------:R-:W-:-:S09]  /*3d30*/  ULEA UR4, UR20, UR5, 0x3 ;  /* 0x0000000514047291 */ /* 0x000fd2000f8e18ff */
[----:B------:R-:W2:Y:S02]  /*3d40*/  SYNCS.PHASECHK.TRANS64.TRYWAIT P0, [UR4], R3 ;  /* 0x00000003ff0075a7 */ /* 0x000ea40008001104 */
[----:B--2---:R-:W-:Y:S05]  /*3d50*/  @!P0 BRA `(.L_x_76) ;  /* 0x0000008400288947 */ /* 0x004fea0003800000 */
.L_x_167:
[----:B------:R-:W-:-:S04]  /*3d60*/  UIADD3 UR4, UPT, UPT, UR20, 0x1, URZ ;  /* 0x0000000114047890 */ /* 0x000fc8000fffe0ff */
[----:B------:R-:W-:-:S04]  /*3d70*/  UISETP.NE.AND UP1, UPT, UR4, 0x2, UPT ;  /* 0x000000020400788c */ /* 0x000fc8000bf25270 */
[----:B------:R-:W-:Y:S02]  /*3d80*/  USEL UR6, URZ, 0x1, UP1 ;  /* 0x00000001ff067887 */ /* 0x000fe40008800000 */
[----:B------:R-:W-:-:S04]  /*3d90*/  USEL UR4, UR4, URZ, UP1 ;  /* 0x000000ff04047287 */ /* 0x000fc80008800000 */
[----:B------:R-:W-:Y:S01]  /*3da0*/  ULEA UR4, UR4, UR5, 0x3 ;  /* 0x0000000504047291 */ /* 0x000fe2000f8e18ff */
[----:B-1----:R-:W-:-:S04]  /*3db0*/  LOP3.LUT R3, R9, UR6, RZ, 0x3c, !PT ;  /* 0x0000000609037c12 */ /* 0x002fc8000f8e3cff */
[----:B------:R-:W-:Y:S01]  /*3dc0*/  SHF.L.U32 R3, R3, 0x1f, RZ ;  /* 0x0000001f03037819 */ /* 0x000fe200000006ff */
[----:B------:R-:W-:-:S04]  /*3dd0*/  IMAD.U32 R0, RZ, RZ, UR4 ;  /* 0x00000004ff007e24 */ /* 0x000fc8000f8e00ff */
[----:B------:R1:W2:Y:S03]  /*3de0*/  SYNCS.PHASECHK.TRANS64.TRYWAIT P0, [R0+URZ], R3 ;  /* 0x00000003000075a7 */ /* 0x0002a600080011ff */
[----:B--2---:R-:W-:Y:S05]  /*3df0*/  @!P0 NANOSLEEP.SYNCS 0x989680 ;  /* 0x009896800000895d */ /* 0x004fea0003900000 */
[----:B------:R-:W2:Y:S02]  /*3e00*/  @!P0 SYNCS.PHASECHK.TRANS64 P0, [R0+URZ], R3 ;  /* 0x00000003000085a7 */ /* 0x000ea400080010ff */
[----:B--2---:R-:W-:Y:S05]  /*3e10*/  @P0 BRA `(.L_x_77) ;  /* 0x0000000000200947 */ /* 0x004fea0003800000 */
.L_x_78:
[----:B--2---:R2:W4:Y:S02]  /*3e20*/  SYNCS.PHASECHK.TRANS64.TRYWAIT P0, [R0+URZ], R3 ;  /* 0x00000003000075a7 */ /* 0x00452400080011ff */
[----:B----4-:R-:W-:Y:S05]  /*3e30*/  @!P0 NANOSLEEP.SYNCS 0x989680 ;  /* 0x009896800000895d */ /* 0x010fea0003900000 */
[----:B------:R-:W4:Y:S02]  /*3e40*/  @!P0 SYNCS.PHASECHK.TRANS64 P0, [R0+URZ], R3 ;  /* 0x00000003000085a7 */ /* 0x000f2400080010ff */
[----:B----4-:R-:W-:Y:S05]  /*3e50*/  @!P0 BRA `(.L_x_78) ;  /* 0xfffffffc00f08947 */ /* 0x010fea000383ffff */
[----:B------:R-:W-:Y:S05]  /*3e60*/  BRA `(.L_x_77) ;  /* 0x00000000000c7947 */ /* 0x000fea0003800000 */
.L_x_75:
[----:B------:R-:W-:-:S04]  /*3e70*/  UIADD3 UR4, UPT, UPT, UR13, 0xf0, URZ ;  /* 0x000000f00d047890 */ /* 0x000fc8000fffe0ff */
[----:B------:R-:W-:-:S09]  /*3e80*/  UPRMT UR4, UR28, 0x654, UR4 ;  /* 0x000006541c047896 */ /* 0x000fd20008000004 */
[----:B------:R-:W-:Y:S03]  /*3e90*/  SYNCS.ARRIVE.TRANS64.RED.A1T0 RZ, [UR4], RZ ;  /* 0x000000ffffff79a7 */ /* 0x000fe60008100404 */
.L_x_77:
[----:B-12---:R-:W-:Y:S01]  /*3ea0*/  SHF.L.U32 R3, RZ, 0x1f, RZ ;  /* 0x0000001fff037819 */ /* 0x006fe200000006ff */
[----:B------:R-:W-:Y:S01]  /*3eb0*/  UIADD3 UR4, UPT, UPT, UR13, 0xf0, URZ ;  /* 0x000000f00d047890 */ /* 0x000fe2000fffe0ff */
[----:B------:R-:W-:Y:S02]  /*3ec0*/  PLOP3.LUT P0, PT, PT, PT, UP0, 0x80, 0x8 ;  /* 0x000000000008781c */ /* 0x000fe40003f0f008 */
[----:B------:R-:W1:Y:S02]  /*3ed0*/  SYNCS.PHASECHK.TRANS64.TRYWAIT P1, [UR13+0xf0], R3 ;  /* 0x0000f003ff0075a7 */ /* 0x000e64000802110d */
[----:B-1----:R-:W-:Y:S09]  /*3ee0*/  @!P1 BRA `(.L_x_79) ;  /* 0x0000008000dc9947 */ /* 0x002ff20003800000 */
.L_x_169:
[----:B------:R-:W-:Y:S01]  /*3ef0*/  @!UP0 UPRMT UR4, UR28, 0x654, UR4 ;  /* 0x000006541c048896 */ /* 0x000fe20008000004 */
[----:B------:R-:W-:Y:S01]  /*3f00*/  UMOV UR5, 0xffff ;  /* 0x0000ffff00057882 */ /* 0x000fe20000000000 */
[----:B------:R-:W-:-:S07]  /*3f10*/  UMOV UR6, 0x1 ;  /* 0x0000000100067882 */ /* 0x000fce0000000000 */
[----:B------:R-:W-:Y:S01]  /*3f20*/  @!P0 SYNCS.ARRIVE.TRANS64.RED.A1T0 RZ, [UR4], RZ ;  /* 0x000000ffffff89a7 */ /* 0x000fe20008100404 */
[----:B------:R-:W-:Y:S01]  /*3f30*/  NOP ;  /* 0x0000000000007918 */ /* 0x000fe20000000000 */
[----:B-1----:R-:W1:Y:S01]  /*3f40*/  LDS R0, [UR8+0x14] ;  /* 0x00001408ff007984 */ /* 0x002e620008000800 */
[----:B------:R-:W-:-:S04]  /*3f50*/  ULOP3.LUT UR4, UR26, 0xffff, URZ, 0xc0, !UPT ;  /* 0x0000ffff1a047892 */ /* 0x000fc8000f8ec0ff */
[----:B------:R-:W-:-:S04]  /*3f60*/  USHF.R.U32.HI UR4, URZ, 0x5, UR4 ;  /* 0x00000005ff047899 */ /* 0x000fc80008011604 */
[----:B------:R-:W-:Y:S02]  /*3f70*/  USHF.L.U32 UR5, UR5, UR4, URZ ;  /* 0x0000000405057299 */ /* 0x000fe400080006ff */
[----:B------:R-:W-:-:S04]  /*3f80*/  USHF.L.U32 UR4, UR6, UR4, URZ ;  /* 0x0000000406047299 */ /* 0x000fc800080006ff */
[----:B-1----:R-:W-:-:S04]  /*3f90*/  LOP3.LUT R0, R0, UR5, RZ, 0xc0, !PT ;  /* 0x0000000500007c12 */ /* 0x002fc8000f8ec0ff */
[----:B------:R-:W-:-:S13]  /*3fa0*/  ISETP.NE.AND P0, PT, R0, UR5, PT ;  /* 0x0000000500007c0c */ /* 0x000fda000bf05270 */
[----:B------:R-:W-:Y:S05]  /*3fb0*/  @P0 BRA `(.L_x_80) ;  /* 0x0000000000580947 */ /* 0x000fea0003800000 */
[----:B------:R-:W1:Y:S02]  /*3fc0*/  LDS R0, [UR8+0x18] ;  /* 0x00001808ff007984 */ /* 0x000e640008000800 */
[----:B-1----:R-:W-:-:S04]  /*3fd0*/  LOP3.LUT R0, R0, UR4, RZ, 0xc0, !PT ;  /* 0x0000000400007c12 */ /* 0x002fc8000f8ec0ff */
[----:B------:R-:W-:-:S13]  /*3fe0*/  ISETP.NE.AND P0, PT, R0, UR4, PT ;  /* 0x0000000400007c0c */ /* 0x000fda000bf05270 */
[----:B------:R-:W-:Y:S05]  /*3ff0*/  @P0 BRA `(.L_x_81) ;  /* 0x00000000003c0947 */ /* 0x000fea0003800000 */
[----:B------:R-:W1:Y:S01]  /*4000*/  S2R R2, SR_LANEID ;  /* 0x0000000000027919 */ /* 0x000e620000000000 */
[----:B------:R-:W-:Y:S01]  /*4010*/  ULOP3.LUT UR5, URZ, UR5, URZ, 0x33, !UPT ;  /* 0x00000005ff057292 */ /* 0x000fe2000f8e33ff */
[----:B------:R-:W-:Y:S01]  /*4020*/  LOP3.LUT R4, RZ, UR4, RZ, 0x33, !PT ;  /* 0x00000004ff047c12 */ /* 0x000fe2000f8e33ff */
[----:B------:R-:W-:Y:S02]  /*4030*/  VOTEU.ANY UR4, UPT, PT ;  /* 0x0000000000047886 */ /* 0x000fe400038e0100 */
[----:B------:R-:W-:Y:S01]  /*4040*/  UFLO.U32 UR4, UR4 ;  /* 0x00000004000472bd */ /* 0x000fe200080e0000 */
[----:B------:R-:W2:Y:S01]  /*4050*/  REDUX UR6, R4 ;  /* 0x00000000040673c4 */ /* 0x000ea20000000000 */
[----:B------:R-:W-:-:S06]  /*4060*/  IMAD.U32 R0, RZ, RZ, UR5 ;  /* 0x00000005ff007e24 */ /* 0x000fcc000f8e00ff */
[----:B------:R4:W-:Y:S01]  /*4070*/  UTCATOMSWS.AND URZ, UR5 ;  /* 0x0000000500ff79e3 */ /* 0x0009e20008000000 */
[----:B------:R-:W3:Y:S01]  /*4080*/  REDUX UR7, R0 ;  /* 0x00000000000773c4 */ /* 0x000ee20000000000 */
[----:B-1----:R-:W-:Y:S01]  /*4090*/  ISETP.EQ.U32.AND P0, PT, R2, UR4, PT ;  /* 0x0000000402007c0c */ /* 0x002fe2000bf02070 */
[----:B--2---:R-:W-:Y:S01]  /*40a0*/  IMAD.U32 R2, RZ, RZ, UR6 ;  /* 0x00000006ff027e24 */ /* 0x004fe2000f8e00ff */
[----:B---3--:R-:W-:-:S11]  /*40b0*/  MOV R3, UR7 ;  /* 0x0000000700037c02 */ /* 0x008fd60008000f00 */
[----:B------:R4:W-:Y:S04]  /*40c0*/  @P0 ATOMS.AND RZ, [UR8+0x14], R3 ;  /* 0x00001403ffff098c */ /* 0x0009e8000a800008 */
[----:B------:R4:W-:Y:S01]  /*40d0*/  @P0 ATOMS.AND RZ, [UR8+0x18], R2 ;  /* 0x00001802ffff098c */ /* 0x0009e2000a800008 */
[----:B------:R-:W-:Y:S05]  /*40e0*/  BRA `(.L_x_82) ;  /* 0x0000000000147947 */ /* 0x000fea0003800000 */
.L_x_81:
[----:B------:R-:W-:Y:S02]  /*40f0*/  MOV R2, 0x4110 ;  /* 0x0000411000027802 */ /* 0x000fe40000000f00 */
[----:B---3-5:R-:W-:Y:S05]  /*4100*/  CALL.REL.NOINC `($__internal_0_$__cuda_sm10x_tcgen05_guardrail_trap_col_being_dealloced_not_returned_by_alloc) ;  /* 0x0000008400b87944 */ /* 0x028fea0003c00000 */
[----:B------:R-:W-:Y:S05]  /*4110*/  BRA `(.L_x_82) ;  /* 0x0000000000087947 */ /* 0x000fea0003800000 */
.L_x_80:
[----:B------:R-:W-:Y:S02]  /*4120*/  MOV R2, 0x4140 ;  /* 0x0000414000027802 */ /* 0x000fe40000000f00 */
[----:B---3-5:R-:W-:Y:S05]  /*4130*/  CALL.REL.NOINC `($__internal_2_$__cuda_sm10x_tcgen05_guardrail_trap_unallocated_columns_being_dealloced) ;  /* 0x0000008400c47944 */ /* 0x028fea0003c00000 */
.L_x_82:
[----:B------:R-:W-:Y:S01]  /*4140*/  NOP ;  /* 0x0000000000007918 */ /* 0x000fe20000000000 */
[----:B----4-:R-:W-:Y:S05]  /*4150*/  EXIT ;  /* 0x000000000000794d */ /* 0x010fea0003800000 */
.L_x_55:
[----:B------:R-:W-:-:S09]  /*4160*/  UISETP.NE.OR UP0, UPT, UR17, 0x3, !UP3 ;  /* 0x000000031100788c */ /* 0x000fd2000df05670 */
[----:B------:R-:W-:Y:S05]  /*4170*/  BRA.U UP0, `(.L_x_83) ;  /* 0x0000001100587547 */ /* 0x000fea000b800000 */
[----:B------:R-:W1:Y:S01]  /*4180*/  LDCU UR31, c[0x0][0x370] ;  /* 0x00006e00ff1f77ac */ /* 0x000e620008000800 */
[----:B------:R-:W2:Y:S01]  /*4190*/  LDC.64 R16, c[0x0][0x348] ;  /* 0x0000d200ff107b82 */ /* 0x000ea20000000a00 */
[----:B------:R-:W-:Y:S02]  /*41a0*/  HFMA2 R13, -RZ, RZ, 0, 0 ;  /* 0x00000000ff0d7431 */ /* 0x000fe400000001ff */
[----:B------:R-:W-:Y:S01]  /*41b0*/  IMAD.MOV.U32 R15, RZ, RZ, 0x1 ;  /* 0x00000001ff0f7424 */ /* 0x000fe200078e00ff */
[----:B------:R-:W1:Y:S01]  /*41c0*/  LDCU.128 UR48, c[0x0][0xb10] ;  /* 0x00016200ff3077ac */ /* 0x000e620008000c00 */
[----:B------:R-:W-:Y:S01]  /*41d0*/  IMAD.MOV.U32 R14, RZ, RZ, RZ ;  /* 0x000000ffff0e7224 */ /* 0x000fe200078e00ff */
[----:B------:R-:W-:Y:S01]  /*41e0*/  MOV R7, 0x2000 ;  /* 0x0000200000077802 */ /* 0x000fe20000000f00 */
[----:B------:R-:W3:Y:S01]  /*41f0*/  LDCU UR30, c[0x0][0x374] ;  /* 0x00006e80ff1e77ac */ /* 0x000ee20008000800 */
[----:B------:R-:W4:Y:S01]  /*4200*/  LDC.64 R2, c[0x0][0x888] ;  /* 0x00022200ff027b82 */ /* 0x000f220000000a00 */
[----:B------:R-:W3:Y:S01]  /*4210*/  LDCU UR15, c[0x0][0xb0c] ;  /* 0x00016180ff0f77ac */ /* 0x000ee20008000800 */
[----:B------:R-:W2:Y:S06]  /*4220*/  LDCU UR40, c[0x0][0xb20] ;  /* 0x00016400ff2877ac */ /* 0x000eac0008000800 */
[----:B------:R-:W4:Y:S01]  /*4230*/  LDC.64 R4, c[0x0][0x890] ;  /* 0x00022400ff047b82 */ /* 0x000f220000000a00 */
[----:B------:R-:W2:Y:S01]  /*4240*/  LDCU UR4, c[0x0][0xb30] ;  /* 0x00016600ff0477ac */ /* 0x000ea20008000800 */
[----:B------:R-:W-:Y:S01]  /*4250*/  UMOV UR21, 0x400 ;  /* 0x0000040000157882 */ /* 0x000fe20000000000 */
[----:B-1----:R-:W-:-:S02]  /*4260*/  UIMAD.WIDE.U32 UR6, UR31, UR48, URZ ;  /* 0x000000301f0672a5 */ /* 0x002fc4000f8e00ff */
[----:B---3--:R-:W-:Y:S02]  /*4270*/  UIMAD.WIDE.U32 UR8, UR30, UR51, URZ ;  /* 0x000000331e0872a5 */ /* 0x008fe4000f8e00ff */
[----:B------:R-:W-:Y:S02]  /*4280*/  ULEA UR21, UR45, UR21, 0x18 ;  /* 0x000000152d157291 */ /* 0x000fe4000f8ec0ff */
[----:B------:R-:W-:Y:S02]  /*4290*/  UPLOP3.LUT UP3, UPT, UPT, UPT, UPT, 0x40, 0x4 ;  /* 0x000000000004789c */ /* 0x000fe40003f6e870 */
[----:B------:R-:W-:Y:S01]  /*42a0*/  UIADD3 UR37, UPT, UPT, UR21, 0x58, URZ ;  /* 0x0000005815257890 */ /* 0x000fe2000fffe0ff */
[----:B------:R-:W-:Y:S01]  /*42b0*/  UMOV UR6, UR7 ;  /* 0x0000000700067c82 */ /* 0x000fe20008000000 */
[----:B------:R-:W-:Y:S01]  /*42c0*/  UMOV UR38, UR9 ;  /* 0x0000000900267c82 */ /* 0x000fe20008000000 */
[----:B------:R-:W-:Y:S02]  /*42d0*/  UISETP.GE.AND UP0, UPT, UR42, 0x1, UPT ;  /* 0x000000012a00788c */ /* 0x000fe4000bf06270 */
[----:B------:R-:W-:Y:S01]  /*42e0*/  UISETP.NE.AND UP4, UPT, UR42, 0x1, UPT ;  /* 0x000000012a00788c */ /* 0x000fe2000bf85270 */
[----:B------:R-:W1:Y:S01]  /*42f0*/  LDCU.64 UR22, c[0x0][0xb28] ;  /* 0x00016500ff1677ac */ /* 0x000e620008000a00 */
[----:B------:R-:W-:-:S02]  /*4300*/  UISETP.NE.AND UP6, UPT, UR15, 0x1, UPT ;  /* 0x000000010f00788c */ /* 0x000fc4000bfc5270 */
[----:B------:R-:W-:Y:S02]  /*4310*/  UISETP.NE.AND UP5, UPT, UR50, 0x1, UPT ;  /* 0x000000013200788c */ /* 0x000fe4000bfa5270 */
[----:B------:R-:W-:Y:S02]  /*4320*/  UIADD3 UR33, UPT, UPT, UR21, 0x40, URZ ;  /* 0x0000004015217890 */ /* 0x000fe4000fffe0ff */
[----:B------:R-:W-:Y:S02]  /*4330*/  UIADD3 UR25, UPT, UPT, UR21, 0x48, URZ ;  /* 0x0000004815197890 */ /* 0x000fe4000fffe0ff */
[----:B------:R-:W-:Y:S02]  /*4340*/  UIADD3 UR17, UPT, UPT, UR21, 0x50, URZ ;  /* 0x0000005015117890 */ /* 0x000fe4000fffe0ff */
[----:B------:R-:W-:Y:S02]  /*4350*/  UPRMT UR37, UR45, 0x654, UR37 ;  /* 0x000006542d257896 */ /* 0x000fe40008000025 */
[----:B------:R-:W-:-:S02]  /*4360*/  USHF.R.U32.HI UR39, URZ, UR49, UR6 ;  /* 0x00000031ff277299 */ /* 0x000fc40008011606 */
[----:B--2---:R-:W-:Y:S02]  /*4370*/  USHF.R.U32.HI UR38, URZ, UR40, UR38 ;  /* 0x00000028ff267299 */ /* 0x004fe40008011626 */
[----:B------:R-:W-:-:S11]  /*4380*/  UISETP.NE.AND UP2, UPT, UR4, 0x1, UPT ;  /* 0x000000010400788c */ /* 0x000fd6000bf45270 */
.L_x_94:
[C---:B------:R-:W-:Y:S02]  /*4390*/  LEA R12, R14.reuse, UR21, 0x3 ;  /* 0x000000150e0c7c11 */ /* 0x040fe4000f8e18ff */
[----:B------:R-:W-:Y:S02]  /*43a0*/  SHF.L.U32 R9, R13, 0x1f, RZ ;  /* 0x0000001f0d097819 */ /* 0x000fe400000006ff */
[----:B------:R-:W-:Y:S02]  /*43b0*/  LEA R10, R14, UR21, 0x4 ;  /* 0x000000150e0a7c11 */ /* 0x000fe4000f8e20ff */
[----:B--2---:R-:W2:Y:S02]  /*43c0*/  SYNCS.PHASECHK.TRANS64.TRYWAIT P0, [R12+URZ+0x90], R9 ;  /* 0x000090090c0075a7 */ /* 0x004ea400080011ff */
[----:B--2---:R-:W-:Y:S05]  /*43d0*/  @!P0 BRA `(.L_x_84) ;  /* 0x0000007c00b88947 */ /* 0x004fea0003800000 */
.L_x_170:
[----:B--2---:R-:W2:Y:S01]  /*43e0*/  LDS.128 R8, [R10+0x100] ;  /* 0x000100000a087984 */ /* 0x004ea20000000c00 */
[----:B------:R-:W-:Y:S01]  /*43f0*/  UISETP.GE.AND UP0, UPT, UR42, 0x1, UPT ;  /* 0x000000012a00788c */ /* 0x000fe2000bf06270 */
[----:B------:R-:W-:Y:S01]  /*4400*/  @!PT LDS RZ, [RZ] ;  /* 0x00000000fffff984 */ /* 0x000fe20000000800 */
[----:B------:R-:W-:Y:S01]  /*4410*/  @!PT LDS RZ, [RZ] ;  /* 0x00000000fffff984 */ /* 0x000fe20000000800 */
[----:B------:R-:W-:Y:S01]  /*4420*/  @!PT LDS RZ, [RZ] ;  /* 0x00000000fffff984 */ /* 0x000fe20000000800 */
[----:B------:R-:W-:Y:S01]  /*4430*/  @!PT LDS RZ, [RZ] ;  /* 0x00000000fffff984 */ /* 0x000fe20000000800 */
[----:B------:R3:W-:Y:S06]  /*4440*/  MEMBAR.ALL.CTA ;  /* 0x0000000000007992 */ /* 0x0007ec0000008000 */
[----:B---3--:R-:W3:Y:S01]  /*4450*/  FENCE.VIEW.ASYNC.S ;  /* 0x00000000000073c6 */ /* 0x008ee20000000000 */
[----:B--2---:R-:W-:Y:S11]  /*4460*/  LOP3.LUT P0, RZ, R10, 0x1, RZ, 0xc0, !PT ;  /* 0x000000010aff7812 */ /* 0x004ff6000780c0ff */
[----:B------:R-:W-:Y:S02]  /*4470*/  @!UPT UIADD3 URZ, UPT, UPT, URZ, URZ, URZ ;  /* 0x000000fffffff290 */ /* 0x000fe4000fffe0ff */
[----:B---3--:R-:W-:Y:S01]  /*4480*/  VOTEU.ANY UP1, P0 ;  /* 0x0000000000ff7886 */ /* 0x008fe20000020100 */
[----:B------:R-:W-:Y:S11]  /*4490*/  PLOP3.LUT P0, PT, PT, PT, UP1, 0x80, 0x8 ;  /* 0x000000000008781c */ /* 0x000ff60003f0f018 */
[----:B------:R-:W-:Y:S02]  /*44a0*/  @!UPT UIADD3 URZ, UPT, UPT, URZ, URZ, URZ ;  /* 0x000000fffffff290 */ /* 0x000fe4000fffe0ff */
[----:B------:R-:W-:Y:S02]  /*44b0*/  @P0 SHF.R.U32.HI R0, RZ, 0x10, R9 ;  /* 0x00000010ff000819 */ /* 0x000fe40000011609 */
[----:B------:R-:W-:Y:S02]  /*44c0*/  @P0 MOV R6, R8 ;  /* 0x0000000800060202 */ /* 0x000fe40000000f00 */
[----:B------:R-:W-:Y:S01]  /*44d0*/  @P0 R2UR UR4, R0 ;  /* 0x00000000000402ca */ /* 0x000fe200000e0000 */
[----:B------:R-:W-:Y:S01]  /*44e0*/  VIADD R0, R12, 0xa0 ;  /* 0x000000a00c007836 */ /* 0x000fe20000000000 */
[----:B------:R-:W-:Y:S02]  /*44f0*/  @P0 LOP3.LUT R8, R9, 0xffff, RZ, 0xc0, !PT ;  /* 0x0000ffff09080812 */ /* 0x000fe400078ec0ff */
[----:B------:R-:W-:Y:S02]  /*4500*/  @P0 R2UR UR6, R6 ;  /* 0x00000000060602ca */ /* 0x000fe400000e0000 */
[----:B------:R-:W-:Y:S02]  /*4510*/  PRMT R0, RZ, 0x654, R0 ;  /* 0x00000654ff007816 */ /* 0x000fe40000000000 */
[----:B------:R-:W-:Y:S02]  /*4520*/  @P0 R2UR UR5, R8 ;  /* 0x00000000080502ca */ /* 0x000fe400000e0000 */
[----:B------:R2:W-:Y:S03]  /*4530*/  SYNCS.ARRIVE.TRANS64.RED.A1T0 RZ, [R0+URZ], RZ ;  /* 0x000000ff00ff79a7 */ /* 0x0005e600081004ff */
[----:B------:R-:W-:Y:S04]  /*4540*/  @UP1 UMOV UR29, UR4 ;  /* 0x00000004001d1c82 */ /* 0x000fe80008000000 */
[----:B------:R-:W-:Y:S04]  /*4550*/  @UP1 UMOV UR14, UR6 ;  /* 0x00000006000e1c82 */ /* 0x000fe80008000000 */
[----:B------:R-:W-:Y:S01]  /*4560*/  @UP1 UMOV UR13, UR5 ;  /* 0x00000005000d1c82 */ /* 0x000fe20008000000 */
[----:B------:R-:W-:Y:S05]  /*4570*/  BRA.U !UP0, `(.L_x_85) ;  /* 0x0000000108a47547 */ /* 0x000fea000b800000 */
[----:B------:R-:W-:Y:S02]  /*4580*/  UIMAD.WIDE.U32 UR18, UR13, UR51, URZ ;  /* 0x000000330d1272a5 */ /* 0x000fe4000f8e00ff */
[----:B------:R-:W-:Y:S02]  /*4590*/  UIMAD.WIDE.U32 UR26, UR14, UR48, URZ ;  /* 0x000000300e1a72a5 */ /* 0x000fe4000f8e00ff */
[----:B------:R-:W-:Y:S02]  /*45a0*/  USEL UR4, UR30, UR38, !UP5 ;  /* 0x000000261e047287 */ /* 0x000fe4000e800000 */
[----:B------:R-:W-:Y:S02]  /*45b0*/  USEL UR7, UR31, UR39, !UP6 ;  /* 0x000000271f077287 */ /* 0x000fe4000f000000 */
[----:B-1----:R-:W-:Y:S02]  /*45c0*/  UIMAD.WIDE.U32 UR8, UR4, UR22, URZ ;  /* 0x00000016040872a5 */ /* 0x002fe4000f8e00ff */
[----:B------:R-:W-:Y:S01]  /*45d0*/  UIMAD.WIDE.U32 UR10, UR7, UR22, URZ ;  /* 0x00000016070a72a5 */ /* 0x000fe2000f8e00ff */
[----:B------:R-:W-:Y:S02]  /*45e0*/  UMOV UR5, UR19 ;  /* 0x0000001300057c82 */ /* 0x000fe40008000000 */
[----:B------:R-:W-:Y:S03]  /*45f0*/  USHF.R.U32.HI UR6, URZ, UR40, UR5 ;  /* 0x00000028ff067299 */ /* 0x000fe60008011605 */
[----:B------:R-:W-:Y:S01]  /*4600*/  UMOV UR5, UR27 ;  /* 0x0000001b00057c82 */ /* 0x000fe20008000000 */
[----:B------:R-:W-:Y:S02]  /*4610*/  USEL UR6, UR13, UR6, !UP5 ;  /* 0x000000060d067287 */ /* 0x000fe4000e800000 */
[----:B------:R-:W-:Y:S03]  /*4620*/  USHF.R.U32.HI UR12, URZ, UR49, UR5 ;  /* 0x00000031ff0c7299 */ /* 0x000fe60008011605 */
[----:B------:R-:W-:Y:S02]  /*4630*/  UMOV UR5, UR9 ;  /* 0x0000000900057c82 */ /* 0x000fe40008000000 */
[----:B------:R-:W-:Y:S03]  /*4640*/  @UP4 USHF.R.U32.HI UR4, URZ, UR23, UR5 ;  /* 0x00000017ff044299 */ /* 0x000fe60008011605 */
[----:B------:R-:W-:Y:S01]  /*4650*/  UMOV UR5, UR11 ;  /* 0x0000000b00057c82 */ /* 0x000fe20008000000 */
[----:B------:R-:W-:Y:S02]  /*4660*/  UIMAD UR4, UR42, UR4, URZ ;  /* 0x000000042a0472a4 */ /* 0x000fe4000f8e02ff */
[----:B------:R-:W-:Y:S02]  /*4670*/  @UP4 USHF.R.U32.HI UR7, URZ, UR23, UR5 ;  /* 0x00000017ff074299 */ /* 0x000fe40008011605 */
[----:B------:R-:W-:Y:S02]  /*4680*/  UIMAD.WIDE.U32 UR10, UR6, UR22, URZ ;  /* 0x00000016060a72a5 */ /* 0x000fe4000f8e00ff */
[----:B------:R-:W-:Y:S02]  /*4690*/  USEL UR5, UR14, UR12, !UP6 ;  /* 0x0000000c0e057287 */ /* 0x000fe4000f000000 */
[----:B------:R-:W-:Y:S02]  /*46a0*/  UIMAD UR8, UR42, UR7, URZ ;  /* 0x000000072a0872a4 */ /* 0x000fe4000f8e02ff */
[----:B------:R-:W-:Y:S03]  /*46b0*/  UISETP.GE.AND UP0, UPT, UR6, UR4, UPT ;  /* 0x000000040600728c */ /* 0x000fe6000bf06270 */
[----:B------:R-:W-:Y:S01]  /*46c0*/  UMOV UR4, UR11 ;  /* 0x0000000b00047c82 */ /* 0x000fe20008000000 */
[----:B------:R-:W-:Y:S02]  /*46d0*/  UISETP.GE.OR UP0, UPT, UR5, UR8, UP0 ;  /* 0x000000080500728c */ /* 0x000fe40008706670 */
[----:B------:R-:W-:Y:S02]  /*46e0*/  USHF.R.U32.HI UR4, URZ, UR23, UR4 ;  /* 0x00000017ff047299 */ /* 0x000fe40008011604 */
[----:B------:R-:W-:Y:S02]  /*46f0*/  UIMAD.WIDE.U32 UR8, UR5, UR22, URZ ;  /* 0x00000016050872a5 */ /* 0x000fe4000f8e00ff */
[----:B------:R-:W-:Y:S04]  /*4700*/  USEL UR10, UR6, UR4, !UP4 ;  /* 0x00000004060a7287 */ /* 0x000fe8000e000000 */
[----:B------:R-:W-:Y:S01]  /*4710*/  UIADD3 UR11, UPT, UPT, -UR10, URZ, URZ ;  /* 0x000000ff0a0b7290 */ /* 0x000fe2000fffe1ff */
[----:B------:R-:W-:Y:S02]  /*4720*/  @!UP0 UMOV UR4, UR9 ;  /* 0x0000000900048c82 */ /* 0x000fe40008000000 */
[----:B------:R-:W-:Y:S02]  /*4730*/  @!UP0 USHF.R.U32.HI UR4, URZ, UR23, UR4 ;  /* 0x00000017ff048299 */ /* 0x000fe40008011604 */
[----:B------:R-:W-:Y:S02]  /*4740*/  UIMAD UR8, UR42, UR11, UR6 ;  /* 0x0000000b2a0872a4 */ /* 0x000fe4000f8e0206 */
[----:B------:R-:W-:Y:S04]  /*4750*/  @!UP0 USEL UR4, UR5, UR4, !UP4 ;  /* 0x0000000405048287 */ /* 0x000fe8000e000000 */
[----:B------:R-:W-:Y:S02]  /*4760*/  @!UP0 UIMAD UR8, UR7, UR8, UR4 ;  /* 0x00000008070882a4 */ /* 0x000fe4000f8e0204 */
[----:B------:R-:W-:Y:S02]  /*4770*/  @!UP0 UIADD3 UR9, UPT, UPT, UR10, -UR4, URZ ;  /* 0x800000040a098290 */ /* 0x000fe4000fffe0ff */
[----:B------:R-:W-:Y:S02]  /*4780*/  UIADD3 UR4, UPT, UPT, -UR5, URZ, URZ ;  /* 0x000000ff05047290 */ /* 0x000fe4000fffe1ff */
[----:B------:R-:W-:Y:S02]  /*4790*/  UIADD3 UR7, UPT, UPT, -UR6, URZ, URZ ;  /* 0x000000ff06077290 */ /* 0x000fe4000fffe1ff */
[----:B------:R-:W-:Y:S02]  /*47a0*/  @!UP0 UIMAD UR6, UR9, UR42, UR5 ;  /* 0x0000002a090682a4 */ /* 0x000fe4000f8e0205 */
[----:B------:R-:W-:Y:S02]  /*47b0*/  UIMAD UR14, UR15, UR4, UR14 ;  /* 0x000000040f0e72a4 */ /* 0x000fe4000f8e020e */
[----:B------:R-:W-:Y:S01]  /*47c0*/  UIMAD UR13, UR50, UR7, UR13 ;  /* 0x00000007320d72a4 */ /* 0x000fe2000f8e020d */
[----:B------:R-:W-:Y:S02]  /*47d0*/  @!UP0 UMOV UR5, UR8 ;  /* 0x0000000800058c82 */ /* 0x000fe40008000000 */
[----:B------:R-:W-:Y:S02]  /*47e0*/  UIMAD UR14, UR5, UR15, UR14 ;  /* 0x0000000f050e72a4 */ /* 0x000fe4000f8e020e */
[----:B------:R-:W-:Y:S11]  /*47f0*/  UIMAD UR13, UR6, UR50, UR13 ;  /* 0x00000032060d72a4 */ /* 0x000ff6000f8e020d */
[----:B------:R-:W-:Y:S01]  /*4800*/  @!UPT UIADD3 URZ, UPT, UPT, URZ, URZ, URZ ;  /* 0x000000fffffff290 */ /* 0x000fe2000fffe0ff */
.L_x_85:
[----:B------:R-:W3:Y:S01]  /*4810*/  @!UP2 LDCU.128 UR8, c[0x0][0xb10] ;  /* 0x00016200ff08a7ac */ /* 0x000ee20008000c00 */
[C---:B----4-:R-:W-:Y:S02]  /*4820*/  ISETP.NE.U32.AND P1, PT, R4.reuse, RZ, PT ;  /* 0x000000ff0400720c */ /* 0x050fe40003f25070 */
[----:B------:R-:W-:Y:S02]  /*4830*/  ISETP.NE.U32.AND P0, PT, R4, RZ, PT ;  /* 0x000000ff0400720c */ /* 0x000fe40003f05070 */
[C---:B------:R-:W-:Y:S02]  /*4840*/  ISETP.NE.AND.EX P1, PT, R5.reuse, RZ, PT, P1 ;  /* 0x000000ff0500720c */ /* 0x040fe40003f25310 */
[----:B------:R-:W-:Y:S01]  /*4850*/  ISETP.NE.AND.EX P0, PT, R5, RZ, PT, P0 ;  /* 0x000000ff0500720c */ /* 0x000fe20003f05300 */
[----:B------:R-:W4:Y:S01]  /*4860*/  @!UP2 LDCU UR5, c[0x0][0xb0c] ;  /* 0x00016180ff05a7ac */ /* 0x000f220008000800 */
[----:B------:R-:W-:Y:S01]  /*4870*/  SHF.L.U32 R9, R15, 0x1f, RZ ;  /* 0x0000001f0f097819 */ /* 0x000fe200000006ff */
[----:B------:R-:W-:Y:S02]  /*4880*/  USHF.L.U32 UR35, UR16, 0x7, URZ ;  /* 0x0000000710237899 */ /* 0x000fe400080006ff */
[----:B------:R-:W-:Y:S02]  /*4890*/  USHF.L.U32 UR34, UR20, 0x8, URZ ;  /* 0x0000000814227899 */ /* 0x000fe400080006ff */
[----:B---3--:R-:W-:Y:S07]  /*48a0*/  UIMAD.WIDE.U32 UR6, UR14, UR8, URZ ;  /* 0x000000080e0672a5 */ /* 0x008fee000f8e00ff */
[----:B------:R-:W-:Y:S01]  /*48b0*/  @!UP2 UMOV UR4, UR7 ;  /* 0x000000070004ac82 */ /* 0x000fe20008000000 */
[----:B----4-:R-:W-:Y:S02]  /*48c0*/  @!UP2 UISETP.NE.AND UP0, UPT, UR5, 0x1, UPT ;  /* 0x000000010500a88c */ /* 0x010fe4000bf05270 */
[----:B------:R-:W-:Y:S02]  /*48d0*/  @!UP2 USHF.R.U32.HI UR4, URZ, UR9, UR4 ;  /* 0x00000009ff04a299 */ /* 0x000fe40008011604 */
[----:B------:R-:W-:Y:S02]  /*48e0*/  UIMAD.WIDE.U32 UR6, UR13, UR11, URZ ;  /* 0x0000000b0d0672a5 */ /* 0x000fe4000f8e00ff */
[----:B------:R-:W-:Y:S02]  /*48f0*/  @!UP2 USEL UR8, UR14, UR4, !UP0 ;  /* 0x000000040e08a287 */ /* 0x000fe4000c000000 */
[----:B------:R-:W-:Y:S03]  /*4900*/  @!UP2 UISETP.NE.AND UP0, UPT, UR10, 0x1, UPT ;  /* 0x000000010a00a88c */ /* 0x000fe6000bf05270 */
[----:B------:R-:W-:Y:S02]  /*4910*/  @!UP2 UMOV UR6, UR7 ;  /* 0x000000070006ac82 */ /* 0x000fe40008000000 */
[----:B------:R-:W3:Y:S02]  /*4920*/  @!UP2 LDCU UR4, c[0x0][0xb20] ;  /* 0x00016400ff04a7ac */ /* 0x000ee40008000800 */
[----:B---3--:R-:W-:Y:S04]  /*4930*/  @!UP2 USHF.R.U32.HI UR6, URZ, UR4, UR6 ;  /* 0x00000004ff06a299 */ /* 0x008fe80008011606 */
[----:B------:R-:W-:Y:S04]  /*4940*/  @!UP2 USEL UR6, UR13, UR6, !UP0 ;  /* 0x000000060d06a287 */ /* 0x000fe8000c000000 */
[----:B------:R-:W-:Y:S02]  /*4950*/  @!UP2 UIADD3 UR4, UPT, UPT, -UR8, UR6, URZ ;  /* 0x000000060804a290 */ /* 0x000fe4000fffe1ff */
[----:B------:R-:W-:Y:S02]  /*4960*/  @!UP2 UIADD3 UR6, UPT, UPT, UR8, -UR6, URZ ;  /* 0x800000060806a290 */ /* 0x000fe4000fffe0ff */
[----:B------:R-:W-:Y:S02]  /*4970*/  @!UP2 UIMAD UR14, UR4, UR5, UR14 ;  /* 0x00000005040ea2a4 */ /* 0x000fe4000f8e020e */
[----:B------:R-:W-:Y:S01]  /*4980*/  @!UP2 UIMAD UR13, UR6, UR10, UR13 ;  /* 0x0000000a060da2a4 */ /* 0x000fe2000f8e020d */
[----:B------:R-:W-:Y:S11]  /*4990*/  BRA.U UP3, `(.L_x_86) ;  /* 0x0000000103107547 */ /* 0x000ff6000b800000 */
[----:B--2---:R-:W-:Y:S04]  /*49a0*/  MOV R0, UR41 ;  /* 0x0000002900007c02 */ /* 0x004fe80008000f00 */
[----:B------:R-:W-:Y:S04]  /*49b0*/  SHF.L.U32 R11, R0, 0x1f, RZ ;  /* 0x0000001f000b7819 */ /* 0x000fe800000006ff */
[----:B------:R-:W2:Y:S02]  /*49c0*/  SYNCS.PHASECHK.TRANS64.TRYWAIT P2, [UR21+0x88], R11 ;  /* 0x0000880bff0075a7 */ /* 0x000ea40008041115 */
[----:B--2---:R-:W-:Y:S05]  /*49d0*/  @!P2 BRA `(.L_x_87) ;  /* 0x00000078004ca947 */ /* 0x004fea0003800000 */
.L_x_86:
[----:B------:R-:W-:Y:S05]  /*49e0*/  @!P1 BRA `(.L_x_88) ;  /* 0x0000000000309947 */ /* 0x000fea0003800000 */
[----:B------:R-:W-:Y:S01]  /*49f0*/  ISETP.NE.U32.AND P1, PT, R2, RZ, PT ;  /* 0x000000ff0200720c */ /* 0x000fe20003f25070 */
[----:B------:R-:W3:Y:S01]  /*4a00*/  LDCU.64 UR4, c[0x0][0x358] ;  /* 0x00006b00ff0477ac */ /* 0x000ee20008000a00 */
[----:B------:R-:W-:Y:S02]  /*4a10*/  IMAD.MOV.U32 R158, RZ, RZ, 0x1 ;  /* 0x00000001ff9e7424 */ /* 0x000fe400078e00ff */
[----:B------:R-:W-:Y:S11]  /*4a20*/  ISETP.NE.AND.EX P1, PT, R3, RZ, PT, P1 ;  /* 0x000000ff0300720c */ /* 0x000ff60003f25310 */
[----:B------:R-:W-:Y:S02]  /*4a30*/  @!UPT UIADD3 URZ, UPT, UPT, URZ, URZ, URZ ;  /* 0x000000fffffff290 */ /* 0x000fe4000fffe0ff */
[----:B--2---:R-:W2:Y:S01]  /*4a40*/  @P1 LDC.64 R10, c[0x0][0x888] ;  /* 0x00022200ff0a1b82 */ /* 0x004ea20000000a00 */
[----:B------:R-:W-:Y:S04]  /*4a50*/  @P1 IMAD R0, R4, UR36, RZ ;  /* 0x0000002404001c24 */ /* 0x000fe8000f8e02ff */
[----:B--2---:R-:W-:Y:S04]  /*4a60*/  @P1 IMAD.WIDE R10, R0, 0x4, R10 ;  /* 0x00000004000a1825 */ /* 0x004fe800078e020a */
[----:B------:R-:W-:Y:S01]  /*4a70*/  HFMA2 R0, -RZ, RZ, 0, 5.9604644775390625e-08 ;  /* 0x00000001ff007431 */ /* 0x000fe200000001ff */
[----:B---3-5:R3:W5:Y:S04]  /*4a80*/  @P1 LDG.E R73, desc[UR4][R10.64] ;  /* 0x000000040a491981 */ /* 0x028768000c1e1900 */
[----:B------:R-:W-:Y:S01]  /*4a90*/  @!P1 PRMT R158, R0, 0x7610, R158 ;  /* 0x00007610009e9816 */ /* 0x000fe2000000009e */
[----:B---3--:R-:W4:Y:S06]  /*4aa0*/  @!P1 LDC R73, c[0x0][0x880] ;  /* 0x00022000ff499b82 */ /* 0x008f2c0000000800 */
.L_x_88:
[----:B----45:R-:W-:Y:S01]  /*4ab0*/  @!P0 FSETP.EQ.AND P1, PT, R73, RZ, PT ;  /* 0x000000ff4900820b */ /* 0x030fe20003f22000 */
[----:B------:R-:W-:Y:S01]  /*4ac0*/  @!UPT UIADD3 URZ, UPT, UPT, URZ, URZ, URZ ;  /* 0x000000fffffff290 */ /* 0x000fe2000fffe0ff */
[----:B------:R-:W-:Y:S11]  /*4ad0*/  @!P0 BRA `(.L_x_89) ;  /* 0x0000000000188947 */ /* 0x000ff60003800000 */
[----:B------:R-:W-:Y:S02]  /*4ae0*/  LOP3.LUT P0, RZ, R158, 0xff, RZ, 0xc0, !PT ;  /* 0x000000ff9eff7812 */ /* 0x000fe4000780c0ff */
[----:B------:R-:W-:Y:S04]  /*4af0*/  ISETP.NE.U32.AND P1, PT, R2, RZ, PT ;  /* 0x000000ff0200720c */ /* 0x000fe80003f25070 */
[----:B------:R-:W-:Y:S04]  /*4b00*/  ISETP.NE.AND.EX P1, PT, R3, RZ, PT, P1 ;  /* 0x000000ff0300720c */ /* 0x000fe80003f25310 */
[----:B------:R-:W-:Y:S03]  /*4b10*/  PLOP3.LUT P1, PT, P1, PT, PT, 0x8, 0x80 ;  /* 0x000000000080781c */ /* 0x000fe60000f2e170 */
[----:B------:R-:W-:Y:S11]  /*4b20*/  @P0 FSETP.EQ.AND P1, PT, R73, RZ, PT ;  /* 0x000000ff4900020b */ /* 0x000ff60003f22000 */
[----:B------:R-:W-:Y:S02]  /*4b30*/  @!UPT UIADD3 URZ, UPT, UPT, URZ, URZ, URZ ;  /* 0x000000fffffff290 */ /* 0x000fe4000fffe0ff */
.L_x_89:
[----:B------:R-:W3:Y:S01]  /*4b40*/  SYNCS.PHASECHK.TRANS64.TRYWAIT P2, [UR21+0x60], R9 ;  /* 0x00006009ff0075a7 */ /* 0x000ee20008041115 */
[----:B------:R-:W-:Y:S04]  /*4b50*/  ELECT P0, URZ, PT ;  /* 0x0000000000ff782f */ /* 0x000fe80003800000 */
[----:B------:R-:W-:Y:S11]  /*4b60*/  PLOP3.LUT P1, PT, P1, P0, PT, 0xf2, 0x2f ;  /* 0x00000000002f781c */ /* 0x000ff60000f21e72 */
[----:B------:R-:W-:Y:S02]  /*4b70*/  @!UPT UIADD3 URZ, UPT, UPT, URZ, URZ, URZ ;  /* 0x000000fffffff290 */ /* 0x000fe4000fffe0ff */
[----:B------:R-:W-:Y:S05]  /*4b80*/  @!P1 IADD3 R8, P0, PT, R16, 0x580, RZ ;  /* 0x0000058010089810 */ /* 0x000fea0007f1e0ff */
[----:B------:R-:W-:Y:S01]  /*4b90*/  @!P1 IMAD.X R6, RZ, RZ, R17, P0 ;  /* 0x000000ffff069224 */ /* 0x000fe200000e0611 */
[----:B---3--:R-:W-:Y:S07]  /*4ba0*/  @!P2 BRA `(.L_x_90) ;  /* 0x0000007400f0a947 */ /* 0x008fee0003800000 */
.L_x_173:
[----:B------:R-:W-:Y:S01]  /*4bb0*/  @!P1 R2UR UR5, R8 ;  /* 0x00000000080592ca */ /* 0x000fe200000e0000 */
[----:B------:R-:W-:Y:S01]  /*4bc0*/  VOTEU.ALL UP0, P1 ;  /* 0x0000000000ff7886 */ /* 0x000fe20000800000 */
[----:B------:R-:W-:Y:S01]  /*4bd0*/  @!P1 R2UR UR4, R6 ;  /* 0x00000000060492ca */ /* 0x000fe200000e0000 */
[----:B--2---:R-:W-:Y:S01]  /*4be0*/  @!P1 IMAD.MOV.U32 R0, RZ, RZ, 0x2000 ;  /* 0x00002000ff009424 */ /* 0x004fe200078e00ff */
[----:B------:R-:W-:Y:S01]  /*4bf0*/  UMOV UR8, 0x0 ;  /* 0x0000000000087882 */ /* 0x000fe20000000000 */
[----:B------:R-:W-:Y:S01]  /*4c00*/  UMOV UR9, 0x10000000 ;  /* 0x1000000000097882 */ /* 0x000fe20000000000 */
[----:B------:R-:W-:Y:S01]  /*4c10*/  @!UP0 UIADD3 UR32, UPT, UPT, UR21, 0x200, URZ ;  /* 0x0000020015208890 */ /* 0x000fe2000fffe0ff */
[----:B------:R-:W-:Y:S01]  /*4c20*/  @!P1 IADD3 R8, P0, PT, R16, 0x580, RZ ;  /* 0x0000058010089810 */ /* 0x000fe20007f1e0ff */
[----:B------:R-:W-:Y:S01]  /*4c30*/  VOTEU.ALL UP0, P1 ;  /* 0x0000000000ff7886 */ /* 0x000fe20000800000 */
[----:B------:R-:W-:Y:S03]  /*4c40*/  UPRMT UR6, UR45, 0x654, UR33 ;  /* 0x000006542d067896 */ /* 0x000fe60008000021 */
[----:B------:R-:W-:Y:S02]  /*4c50*/  @!P1 IMAD.X R6, RZ, RZ, R17, P0 ;  /* 0x000000ffff069224 */ /* 0x000fe400000e0611 */
[----:B------:R-:W-:Y:S02]  /*4c60*/  IMAD.U32 R10, RZ, RZ, UR5 ;  /* 0x00000005ff0a7e24 */ /* 0x000fe4000f8e00ff */
[----:B------:R-:W-:Y:S03]  /*4c70*/  IMAD.U32 R11, RZ, RZ, UR4 ;  /* 0x00000004ff0b7e24 */ /* 0x000fe6000f8e00ff */
[----:B------:R-:W-:Y:S02]  /*4c80*/  @!P1 R2UR UR4, R10 ;  /* 0x000000000a0492ca */ /* 0x000fe400000e0000 */
[----:B------:R-:W-:Y:S11]  /*4c90*/  @!P1 R2UR UR5, R11 ;  /* 0x000000000b0592ca */ /* 0x000ff600000e0000 */
[----:B------:R-:W-:Y:S02]  /*4ca0*/  @!UPT UIADD3 URZ, UPT, UPT, URZ, URZ, URZ ;  /* 0x000000fffffff290 */ /* 0x000fe4000fffe0ff */
[----:B------:R2:W-:Y:S01]  /*4cb0*/  @!UP0 UTMALDG.3D [UR32], [UR4], desc[UR8] ;  /* 0x00000820040085b4 */ /* 0x0005e20008011000 */
[----:B------:R2:W-:Y:S01]  /*4cc0*/  @!P1 SYNCS.ARRIVE.TRANS64.RED.A0TR RZ, [UR21+0x40], R0 ;  /* 0x00004000ffff99a7 */ /* 0x0005e20008300415 */
[----:B------:R-:W-:Y:S01]  /*4cd0*/  SYNCS.ARRIVE.TRANS64.RED.A1T0 RZ, [UR6], RZ ;  /* 0x000000ffffff79a7 */ /* 0x000fe20008100406 */
[----:B------:R-:W3:Y:S02]  /*4ce0*/  SYNCS.PHASECHK.TRANS64.TRYWAIT P2, [UR21+0x68], R9 ;  /* 0x00006809ff0075a7 */ /* 0x000ee40008041115 */
[----:B--23--:R-:W-:Y:S05]  /*4cf0*/  @!P2 BRA `(.L_x_91) ;  /* 0x0000007400b4a947 */ /* 0x00cfea0003800000 */
.L_x_175:
        /* <DEDUP_REMOVED lines=8> */
[----:B------:R-:W-:Y:S01]  /*4d80*/  @!UP0 UIADD3 UR24, UPT, UPT, UR21, 0x2200, URZ ;  /* 0x0000220015188890 */ /* 0x000fe2000fffe0ff */
[----:B------:R-:W-:Y:S01]  /*4d90*/  VOTEU.ALL UP0, P1 ;  /* 0x0000000000ff7886 */ /* 0x000fe20000800000 */
[----:B------:R-:W-:Y:S01]  /*4da0*/  UMOV UR27, UR35 ;  /* 0x00000023001b7c82 */ /* 0x000fe20008000000 */
[----:B------:R-:W-:Y:S02]  /*4db0*/  UMOV UR28, UR36 ;  /* 0x00000024001c7c82 */ /* 0x000fe40008000000 */
[----:B------:R-:W-:Y:S01]  /*4dc0*/  IMAD.U32 R10, RZ, RZ, UR5 ;  /* 0x00000005ff0a7e24 */ /* 0x000fe2000f8e00ff */
[----:B------:R-:W-:Y:S01]  /*4dd0*/  UPRMT UR6, UR45, 0x654, UR25 ;  /* 0x000006542d067896 */ /* 0x000fe20008000019 */
[----:B------:R-:W-:Y:S02]  /*4de0*/  IMAD.U32 R11, RZ, RZ, UR4 ;  /* 0x00000004ff0b7e24 */ /* 0x000fe4000f8e00ff */
[----:B------:R-:W-:Y:S01]  /*4df0*/  @!P1 IMAD.X R6, RZ, RZ, R17, P0 ;  /* 0x000000ffff069224 */ /* 0x000fe200000e0611 */
        /* <DEDUP_REMOVED lines=8> */
.L_x_177:
[----:B------:R-:W-:Y:S01]  /*4e80*/  @!P1 R2UR UR5, R8 ;  /* 0x00000000080592ca */ /* 0x000fe200000e0000 */
[----:B------:R-:W-:Y:S01]  /*4e90*/  VOTEU.ALL UP0, P1 ;  /* 0x0000000000ff7886 */ /* 0x000fe20000800000 */
[----:B------:R-:W-:Y:S01]  /*4ea0*/  @!P1 R2UR UR4, R6 ;  /* 0x00000000060492ca */ /* 0x000fe200000e0000 */
[----:B--2---:R-:W-:Y:S01]  /*4eb0*/  @!P1 IMAD.MOV.U32 R0, RZ, RZ, 0x2000 ;  /* 0x00002000ff009424 */ /* 0x004fe200078e00ff */
[----:B------:R-:W-:Y:S01]  /*4ec0*/  UMOV UR8, 0x0 ;  /* 0x0000000000087882 */ /* 0x000fe20000000000 */
[----:B------:R-:W-:Y:S01]  /*4ed0*/  UMOV UR9, 0x10000000 ;  /* 0x1000000000097882 */ /* 0x000fe20000000000 */
[----:B------:R-:W-:Y:S01]  /*4ee0*/  @!UP0 UIADD3 UR18, UPT, UPT, UR34, 0x80, URZ ;  /* 0x0000008022128890 */ /* 0x000fe2000fffe0ff */
[----:B------:R-:W-:Y:S01]  /*4ef0*/  VIADD R14, R14, 0x1 ;  /* 0x000000010e0e7836 */ /* 0x000fe20000000000 */
[----:B------:R-:W-:Y:S01]  /*4f00*/  @!UP0 UIADD3 UR16, UPT, UPT, UR21, 0x4200, URZ ;  /* 0x0000420015108890 */ /* 0x000fe2000fffe0ff */
[----:B------:R-:W-:Y:S01]  /*4f10*/  VOTEU.ALL UP0, P1 ;  /* 0x0000000000ff7886 */ /* 0x000fe20000800000 */
[----:B------:R-:W-:Y:S01]  /*4f20*/  UMOV UR19, UR35 ;  /* 0x0000002300137c82 */ /* 0x000fe20008000000 */
[----:B------:R-:W-:Y:S02]  /*4f30*/  UMOV UR20, UR36 ;  /* 0x0000002400147c82 */ /* 0x000fe40008000000 */
[----:B------:R-:W-:Y:S01]  /*4f40*/  IMAD.U32 R10, RZ, RZ, UR5 ;  /* 0x00000005ff0a7e24 */ /* 0x000fe2000f8e00ff */
[----:B------:R-:W-:Y:S01]  /*4f50*/  UPRMT UR6, UR45, 0x654, UR17 ;  /* 0x000006542d067896 */ /* 0x000fe20008000011 */
        /* <DEDUP_REMOVED lines=9> */
.L_x_179:
[----:B------:R-:W-:Y:S01]  /*4ff0*/  @!P1 IADD3 R6, P0, PT, R16, 0x580, RZ ;  /* 0x0000058010069810 */ /* 0x000fe20007f1e0ff */
[----:B------:R-:W-:Y:S01]  /*5000*/  VOTEU.ALL UP0, P1 ;  /* 0x0000000000ff7886 */ /* 0x000fe20000800000 */
[----:B------:R-:W-:Y:S01]  /*5010*/  UMOV UR6, 0x0 ;  /* 0x0000000000067882 */ /* 0x000fe20000000000 */
[----:B------:R-:W-:Y:S01]  /*5020*/  UMOV UR7, 0x10000000 ;  /* 0x1000000000077882 */ /* 0x000fe20000000000 */
[----:B------:R-:W-:Y:S01]  /*5030*/  @!P1 R2UR UR5, R6 ;  /* 0x00000000060592ca */ /* 0x000fe200000e0000 */
[----:B--2---:R-:W-:Y:S01]  /*5040*/  @!P1 IMAD.X R0, RZ, RZ, R17, P0 ;  /* 0x000000ffff009224 */ /* 0x004fe200000e0611 */
[----:B------:R-:W-:Y:S01]  /*5050*/  @!UP0 UIADD3 UR10, UPT, UPT, UR34, 0xc0, URZ ;  /* 0x000000c0220a8890 */ /* 0x000fe2000fffe0ff */
[----:B------:R-:W-:Y:S01]  /*5060*/  R2UR UR18, R160 ;  /* 0x00000000a01272ca */ /* 0x000fe200000e0000 */
[----:B------:R-:W-:Y:S01]  /*5070*/  @!UP0 UIADD3 UR8, UPT, UPT, UR21, 0x6200, URZ ;  /* 0x0000620015088890 */ /* 0x000fe2000fffe0ff */
[----:B------:R-:W-:Y:S01]  /*5080*/  R2UR UR16, R161 ;  /* 0x00000000a11072ca */ /* 0x000fe200000e0000 */
[----:B------:R-:W-:Y:S01]  /*5090*/  @!UP0 UIADD3 UR9, UPT, UPT, UR21, 0x58, URZ ;  /* 0x0000005815098890 */ /* 0x000fe2000fffe0ff */
[----:B------:R-:W-:Y:S01]  /*50a0*/  @!P1 R2UR UR4, R0 ;  /* 0x00000000000492ca */ /* 0x000fe200000e0000 */
[----:B------:R-:W-:Y:S01]  /*50b0*/  VOTEU.ALL UP0, P1 ;  /* 0x0000000000ff7886 */ /* 0x000fe20000800000 */
[----:B------:R-:W-:Y:S01]  /*50c0*/  UMOV UR11, UR35 ;  /* 0x00000023000b7c82 */ /* 0x000fe20008000000 */
[----:B------:R-:W-:Y:S01]  /*50d0*/  UMOV UR12, UR36 ;  /* 0x00000024000c7c82 */ /* 0x000fe20008000000 */
[C---:B------:R-:W-:Y:S01]  /*50e0*/  ISETP.NE.AND P0, PT, R14.reuse, 0x2, PT ;  /* 0x000000020e00780c */ /* 0x040fe20003f05270 */
[----:B------:R-:W-:Y:S01]  /*50f0*/  UPLOP3.LUT UP3, UPT, UPT, UPT, UPT, 0x80, 0x8 ;  /* 0x000000000008789c */ /* 0x000fe20003f6f070 */
[----:B------:R-:W-:Y:S01]  /*5100*/  IMAD.U32 R8, RZ, RZ, UR5 ;  /* 0x00000005ff087e24 */ /* 0x000fe2000f8e00ff */
[----:B------:R-:W-:Y:S01]  /*5110*/  LOP3.LUT R15, R15, 0x1, RZ, 0x3c, !PT ;  /* 0x000000010f0f7812 */ /* 0x000fe200078e3cff */
[----:B------:R-:W-:Y:S01]  /*5120*/  UMOV UR36, UR29 ;  /* 0x0000001d00247c82 */ /* 0x000fe20008000000 */
[----:B------:R-:W-:Y:S01]  /*5130*/  SEL R0, RZ, 0x1, P0 ;  /* 0x00000001ff007807 */ /* 0x000fe20000000000 */
[----:B------:R-:W-:Y:S01]  /*5140*/  UIADD3 UR20, UPT, UPT, UR13, UR18, URZ ;  /* 0x000000120d147290 */ /* 0x000fe2000fffe0ff */
[----:B------:R-:W-:Y:S01]  /*5150*/  SEL R14, R14, RZ, P0 ;  /* 0x000000ff0e0e7207 */ /* 0x000fe20000000000 */
[----:B------:R-:W-:Y:S01]  /*5160*/  UIADD3 UR16, UPT, UPT, UR14, UR16, URZ ;  /* 0x000000100e107290 */ /* 0x000fe2000fffe0ff */
[----:B------:R-:W-:Y:S01]  /*5170*/  IMAD.U32 R9, RZ, RZ, UR4 ;  /* 0x00000004ff097e24 */ /* 0x000fe2000f8e00ff */
[----:B------:R-:W-:Y:S02]  /*5180*/  @!P1 R2UR UR4, R8 ;  /* 0x00000000080492ca */ /* 0x000fe400000e0000 */
[----:B------:R-:W-:Y:S02]  /*5190*/  LOP3.LUT R13, R13, R0, RZ, 0x3c, !PT ;  /* 0x000000000d0d7212 */ /* 0x000fe400078e3cff */
[----:B------:R-:W-:Y:S11]  /*51a0*/  @!P1 R2UR UR5, R9 ;  /* 0x00000000090592ca */ /* 0x000ff600000e0000 */
[----:B------:R-:W-:Y:S02]  /*51b0*/  @!UPT UIADD3 URZ, UPT, UPT, URZ, URZ, URZ ;  /* 0x000000fffffff290 */ /* 0x000fe4000fffe0ff */
[----:B------:R2:W-:Y:S01]  /*51c0*/  @!UP0 UTMALDG.3D [UR8], [UR4], desc[UR6] ;  /* 0x00000608040085b4 */ /* 0x0005e20008011000 */
[----:B------:R2:W-:Y:S01]  /*51d0*/  @!P1 SYNCS.ARRIVE.TRANS64.RED.A0TR RZ, [UR21+0x58], R7 ;  /* 0x00005807ffff99a7 */ /* 0x0005e20008300415 */
[----:B------:R-:W-:Y:S01]  /*51e0*/  SYNCS.ARRIVE.TRANS64.RED.A1T0 RZ, [UR37], RZ ;  /* 0x000000ffffff79a7 */ /* 0x000fe20008100425 */
[----:B------:R-:W-:Y:S05]  /*51f0*/  BRA.U UP1, `(.L_x_94) ;  /* 0xfffffff101647547 */ /* 0x000fea000b83ffff */
[----:B------:R-:W-:-:S04]  /*5200*/  SHF.L.U32 R3, R15, 0x1f, RZ ;  /* 0x0000001f0f037819 */ /* 0x000fc800000006ff */
[----:B------:R-:W3:Y:S02]  /*5210*/  SYNCS.PHASECHK.TRANS64.TRYWAIT P0, [UR21+0x60], R3 ;  /* 0x00006003ff0075a7 */ /* 0x000ee40008001115 */
[----:B---3--:R-:W-:Y:S05]  /*5220*/  @!P0 BRA `(.L_x_95) ;  /* 0x0000007000b08947 */ /* 0x008fea0003800000 */
.L_x_181:
[----:B------:R-:W4:Y:S02]  /*5230*/  SYNCS.PHASECHK.TRANS64.TRYWAIT P0, [UR21+0x68], R3 ;  /* 0x00006803ff0075a7 */ /* 0x000f240008001115 */
[----:B----4-:R-:W-:Y:S05]  /*5240*/  @!P0 BRA `(.L_x_96) ;  /* 0x0000007000c08947 */ /* 0x010fea0003800000 */
.L_x_183:
[----:B------:R-:W4:Y:S02]  /*5250*/  SYNCS.PHASECHK.TRANS64.TRYWAIT P0, [UR21+0x70], R3 ;  /* 0x00007003ff0075a7 */ /* 0x000f240008001115 */
[----:B----4-:R-:W-:Y:S05]  /*5260*/  @!P0 BRA `(.L_x_97) ;  /* 0x0000007000d08947 */ /* 0x010fea0003800000 */
.L_x_185:
[----:B---3--:R-:W-:-:S07]  /*5270*/  MOV R0, UR21 ;  /* 0x0000001500007c02 */ /* 0x008fce0008000f00 */
.L_x_98:
[----:B---3--:R-:W-:-:S04]  /*5280*/  SHF.L.U32 R3, R15, 0x1f, RZ ;  /* 0x0000001f0f037819 */ /* 0x008fc800000006ff */
[----:B------:R3:W4:Y:S03]  /*5290*/  SYNCS.PHASECHK.TRANS64.TRYWAIT P0, [R0+URZ+0x78], R3 ;  /* 0x00007803000075a7 */ /* 0x00072600080011ff */
[----:B----4-:R-:W-:Y:S05]  /*52a0*/  @!P0 NANOSLEEP.SYNCS 0x989680 ;  /* 0x009896800000895d */ /* 0x010fea0003900000 */
[----:B------:R-:W4:Y:S02]  /*52b0*/  @!P0 SYNCS.PHASECHK.TRANS64 P0, [R0+URZ+0x78], R3 ;  /* 0x00007803000085a7 */ /* 0x000f2400080010ff */
[----:B-12-4-:R-:W-:Y:S05]  /*52c0*/  @P0 EXIT ;  /* 0x000000000000094d */ /* 0x016fea0003800000 */
[----:B------:R-:W-:Y:S05]  /*52d0*/  BRA `(.L_x_98) ;  /* 0xfffffffc00e87947 */ /* 0x000fea000383ffff */
.L_x_83:
[----:B------:R-:W-:-:S06]  /*52e0*/  UISETP.GE.AND UP0, UPT, UR17, 0x4, UPT ;  /* 0x000000041100788c */ /* 0x000fcc000bf06270 */
[----:B------:R-:W-:-:S13]  /*52f0*/  PLOP3.LUT P0, PT, PT, PT, UP0, 0x80, 0x8 ;  /* 0x000000000008781c */ /* 0x000fda0003f0f008 */
[----:B------:R-:W-:Y:S05]  /*5300*/  @!P0 EXIT ;  /* 0x000000000000894d */ /* 0x000fea0003800000 */
[----:B------:R-:W-:Y:S01]  /*5310*/  BAR.SYNC.DEFER_BLOCKING 0x6, 0xa0 ;  /* 0x0182800000007b1d */ /* 0x000fe20000010000 */
[C---:B------:R-:W-:Y:S01]  /*5320*/  IMAD.SHL.U32 R4, R172.reuse, 0x40, RZ ;  /* 0x00000040ac047824 */ /* 0x040fe200078e00ff */
[C---:B------:R-:W-:Y:S01]  /*5330*/  LOP3.LUT R176, R172.reuse, 0x60, RZ, 0xc0, !PT ;  /* 0x00000060acb07812 */ /* 0x040fe200078ec0ff */
[C---:B------:R-:W-:Y:S01]  /*5340*/  IMAD.SHL.U32 R137, R172.reuse, 0x8, RZ ;  /* 0x00000008ac897824 */ /* 0x040fe200078e00ff */
[C---:B------:R-:W-:Y:S01]  /*5350*/  LOP3.LUT R174, R172.reuse, 0x2, RZ, 0xc0, !PT ;  /* 0x00000002acae7812 */ /* 0x040fe200078ec0ff */
[----:B------:R-:W-:Y:S01]  /*5360*/  IMAD.U32 R69, R172, 0x10000, RZ ;  /* 0x00010000ac457824 */ /* 0x000fe200078e00ff */
[----:B------:R-:W-:Y:S02]  /*5370*/  UMOV UR44, 0x400 ;  /* 0x00000400002c7882 */ /* 0x000fe40000000000 */
[----:B------:R-:W1:Y:S01]  /*5380*/  LDC.64 R156, c[0x0][0x8b0] ;  /* 0x00022c00ff9c7b82 */ /* 0x000e620000000a00 */
[----:B------:R-:W-:Y:S01]  /*5390*/  ULEA UR44, UR45, UR44, 0x18 ;  /* 0x0000002c2d2c7291 */ /* 0x000fe2000f8ec0ff */
[----:B------:R-:W-:Y:S01]  /*53a0*/  LOP3.LUT R6, R4, 0x180, RZ, 0xc0, !PT ;  /* 0x0000018004067812 */ /* 0x000fe200078ec0ff */
[----:B------:R-:W-:Y:S01]  /*53b0*/  HFMA2 R164, -RZ, RZ, 0, 0 ;  /* 0x00000000ffa47431 */ /* 0x000fe200000001ff */
[----:B------:R-:W-:Y:S01]  /*53c0*/  LOP3.LUT R172, R172, 0x4, RZ, 0xc0, !PT ;  /* 0x00000004acac7812 */ /* 0x000fe200078ec0ff */
[----:B------:R-:W-:Y:S01]  /*53d0*/  UIADD3 UR4, UPT, UPT, UR44, 0x8200, URZ ;  /* 0x000082002c047890 */ /* 0x000fe2000fffe0ff */
[----:B------:R-:W-:Y:S01]  /*53e0*/  LOP3.LUT R137, R6, 0x30, R137, 0xf8, !PT ;  /* 0x0000003006897812 */ /* 0x000fe200078ef889 */
[----:B------:R-:W-:Y:S01]  /*53f0*/  UIADD3 UR5, UPT, UPT, UR44, 0x200, URZ ;  /* 0x000002002c057890 */ /* 0x000fe2000fffe0ff */
[----:B------:R-:W2:Y:S01]  /*5400*/  LDC.64 R138, c[0x0][0x8a8] ;  /* 0x00022a00ff8a7b82 */ /* 0x000ea20000000a00 */
[----:B------:R-:W-:Y:S01]  /*5410*/  LOP3.LUT R69, R69, 0x600000, RZ, 0xc0, !PT ;  /* 0x0060000045457812 */ /* 0x000fe200078ec0ff */
[----:B------:R-:W-:Y:S01]  /*5420*/  IMAD.MOV.U32 R68, RZ, RZ, RZ ;  /* 0x000000ffff447224 */ /* 0x000fe200078e00ff */
[----:B------:R-:W-:Y:S01]  /*5430*/  LOP3.LUT R137, R137, 0x1e40, R4, 0xf8, !PT ;  /* 0x00001e4089897812 */ /* 0x000fe200078ef804 */
[----:B------:R-:W-:Y:S01]  /*5440*/  IMAD.MOV.U32 R170, RZ, RZ, RZ ;  /* 0x000000ffffaa7224 */ /* 0x000fe200078e00ff */
[----:B------:R-:W-:Y:S01]  /*5450*/  CS2R R168, SRZ ;  /* 0x0000000000a87805 */ /* 0x000fe2000001ff00 */
[----:B------:R-:W-:Y:S01]  /*5460*/  IMAD.MOV.U32 R167, RZ, RZ, RZ ;  /* 0x000000ffffa77224 */ /* 0x000fe200078e00ff */
[----:B------:R-:W-:Y:S01]  /*5470*/  IADD3 R171, PT, PT, -R172, 0x2, RZ ;  /* 0x00000002acab7810 */ /* 0x000fe20007ffe1ff */
[----:B------:R-:W-:Y:S01]  /*5480*/  VIADD R173, R137, UR44 ;  /* 0x0000002c89ad7c36 */ /* 0x000fe20008000000 */
[----:B------:R-:W3:Y:S01]  /*5490*/  LDS R0, [UR44+0x120] ;  /* 0x0001202cff007984 */ /* 0x000ee20008000800 */
[----:B------:R-:W-:Y:S01]  /*54a0*/  IADD3 R166, PT, PT, -R174, RZ, RZ ;  /* 0x000000ffaea67210 */ /* 0x000fe20007ffe1ff */
[----:B------:R-:W-:Y:S01]  /*54b0*/  IMAD.U32 R177, RZ, RZ, UR5 ;  /* 0x00000005ffb17e24 */ /* 0x000fe2000f8e00ff */
[----:B------:R-:W-:Y:S01]  /*54c0*/  MOV R175, UR4 ;  /* 0x0000000400af7c02 */ /* 0x000fe20008000f00 */
[----:B------:R-:W-:Y:S01]  /*54d0*/  IMAD.MOV R165, RZ, RZ, -R172 ;  /* 0x000000ffffa57224 */ /* 0x000fe200078e0aac */
[----:B------:R-:W4:Y:S01]  /*54e0*/  LDCU UR58, c[0x0][0x370] ;  /* 0x00006e00ff3a77ac */ /* 0x000f220008000800 */
[----:B------:R-:W-:Y:S01]  /*54f0*/  VIADD R173, R173, 0x200 ;  /* 0x00000200adad7836 */ /* 0x000fe20000000000 */
[----:B------:R-:W1:Y:S01]  /*5500*/  LDCU.64 UR62, c[0x0][0x348] ;  /* 0x00006900ff3e77ac */ /* 0x000e620008000a00 */
[----:B------:R-:W1:Y:S01]  /*5510*/  LDCU UR43, c[0x0][0xb0c] ;  /* 0x00016180ff2b77ac */ /* 0x000e620008000800 */
[----:B------:R-:W1:Y:S01]  /*5520*/  LDCU UR39, c[0x0][0xb30] ;  /* 0x00016600ff2777ac */ /* 0x000e620008000800 */
[----:B------:R-:W1:Y:S01]  /*5530*/  LDCU.64 UR56, c[0x0][0x888] ;  /* 0x00011100ff3877ac */ /* 0x000e620008000a00 */
[----:B------:R-:W1:Y:S01]  /*5540*/  LDCU.64 UR40, c[0x0][0xb28] ;  /* 0x00016500ff2877ac */ /* 0x000e620008000a00 */
[----:B------:R-:W1:Y:S01]  /*5550*/  LDCU.64 UR60, c[0x0][0x890] ;  /* 0x00011200ff3c77ac */ /* 0x000e620008000a00 */
[----:B------:R-:W1:Y:S01]  /*5560*/  LDCU.128 UR52, c[0x0][0xb10] ;  /* 0x00016200ff3477ac */ /* 0x000e620008000c00 */
[----:B------:R-:W1:Y:S02]  /*5570*/  LDCU UR47, c[0x0][0x374] ;  /* 0x00006e80ff2f77ac */ /* 0x000e640008000800 */
[----:B-1234-:R-:W-:-:S07]  /*5580*/  IADD3 R69, PT, PT, R0, R69, RZ ;  /* 0x0000004500457210 */ /* 0x01efce0007ffe0ff */
.L_x_143:
[C---:B------:R-:W-:Y:S02]  /*5590*/  LEA R3, R164.reuse, UR44, 0x3 ;  /* 0x0000002ca4037c11 */ /* 0x040fe4000f8e18ff */
[----:B------:R-:W-:Y:S02]  /*55a0*/  SHF.L.U32 R0, R169, 0x1f, RZ ;  /* 0x0000001fa9007819 */ /* 0x000fe400000006ff */
[----:B------:R-:W-:Y:S02]  /*55b0*/  LEA R5, R164, UR44, 0x4 ;  /* 0x0000002ca4057c11 */ /* 0x000fe4000f8e20ff */
[----:B-1----:R-:W1:Y:S02]  /*55c0*/  SYNCS.PHASECHK.TRANS64.TRYWAIT P0, [R3+URZ+0x90], R0 ;  /* 0x00009000030075a7 */ /* 0x002e6400080011ff */
[----:B-1----:R-:W-:Y:S05]  /*55d0*/  @!P0 BRA `(.L_x_99) ;  /* 0x00000070000c8947 */ /* 0x002fea0003800000 */
.L_x_186:
        /* <DEDUP_REMOVED lines=11> */
[----:B------:R-:W-:Y:S01]  /*5690*/  PLOP3.LUT P0, PT, PT, PT, UP1, 0x80, 0x8 ;  /* 0x000000000008781c */ /* 0x000fe20003f0f018 */
[----:B------:R-:W-:Y:S11]  /*56a0*/  UP2UR UR46, UPR, URZ, 0x2 ;  /* 0x00000002ff2e7883 */ /* 0x000ff60008000000 */
[----:B------:R-:W-:Y:S01]  /*56b0*/  @!UPT UIADD3 URZ, UPT, UPT, URZ, URZ, URZ ;  /* 0x000000fffffff290 */ /* 0x000fe2000fffe0ff */
[----:B-1----:R-:W-:Y:S02]  /*56c0*/  @P0 SHF.R.U32.HI R0, RZ, 0x10, R5 ;  /* 0x00000010ff000819 */ /* 0x002fe40000011605 */
        /* <DEDUP_REMOVED lines=12> */
[----:B------:R-:W2:Y:S01]  /*5790*/  LDCU UR12, c[0x0][0xb20] ;  /* 0x00016400ff0c77ac */ /* 0x000ea20008000800 */
[----:B------:R-:W-:Y:S02]  /*57a0*/  UIMAD.WIDE.U32 UR4, UR47, UR55, URZ ;  /* 0x000000372f0472a5 */ /* 0x000fe4000f8e00ff */
[----:B------:R-:W-:Y:S02]  /*57b0*/  UIMAD.WIDE.U32 UR6, UR58, UR52, URZ ;  /* 0x000000343a0672a5 */ /* 0x000fe4000f8e00ff */
[----:B------:R-:W-:Y:S02]  /*57c0*/  UISETP.NE.AND UP0, UPT, UR54, 0x1, UPT ;  /* 0x000000013600788c */ /* 0x000fe4000bf05270 */
[----:B------:R-:W-:Y:S02]  /*57d0*/  UIMAD.WIDE.U32 UR8, UR37, UR55, URZ ;  /* 0x00000037250872a5 */ /* 0x000fe4000f8e00ff */
[----:B------:R-:W-:Y:S02]  /*57e0*/  UIMAD.WIDE.U32 UR10, UR38, UR52, URZ ;  /* 0x00000034260a72a5 */ /* 0x000fe4000f8e00ff */
[----:B------:R-:W-:Y:S02]  /*57f0*/  UISETP.NE.AND UP1, UPT, UR43, 0x1, UPT ;  /* 0x000000012b00788c */ /* 0x000fe4000bf25270 */
[----:B------:R-:W-:Y:S01]  /*5800*/  UISETP.NE.AND UP2, UPT, UR42, 0x1, UPT ;  /* 0x000000012a00788c */ /* 0x000fe2000bf45270 */
[----:B------:R-:W-:Y:S02]  /*5810*/  UMOV UR4, UR5 ;  /* 0x0000000500047c82 */ /* 0x000fe40008000000 */
[----:B--2---:R-:W-:Y:S03]  /*5820*/  USHF.R.U32.HI UR5, URZ, UR12, UR4 ;  /* 0x0000000cff057299 */ /* 0x004fe60008011604 */
[----:B------:R-:W-:Y:S02]  /*5830*/  UMOV UR4, UR7 ;  /* 0x0000000700047c82 */ /* 0x000fe40008000000 */
[----:B------:R-:W-:Y:S02]  /*5840*/  USHF.R.U32.HI UR7, URZ, UR53, UR4 ;  /* 0x00000035ff077299 */ /* 0x000fe40008011604 */
[----:B------:R-:W-:Y:S02]  /*5850*/  USEL UR4, UR47, UR5, !UP0 ;  /* 0x000000052f047287 */ /* 0x000fe4000c000000 */
[----:B------:R-:W-:Y:S01]  /*5860*/  USEL UR7, UR58, UR7, !UP1 ;  /* 0x000000073a077287 */ /* 0x000fe2000c800000 */
[----:B------:R-:W-:Y:S01]  /*5870*/  UMOV UR5, UR9 ;  /* 0x0000000900057c82 */ /* 0x000fe20008000000 */
[----:B------:R-:W-:Y:S02]  /*5880*/  UIMAD.WIDE.U32 UR8, UR4, UR40, URZ ;  /* 0x00000028040872a5 */ /* 0x000fe4000f8e00ff */
[----:B------:R-:W-:Y:S03]  /*5890*/  USHF.R.U32.HI UR6, URZ, UR12, UR5 ;  /* 0x0000000cff067299 */ /* 0x000fe60008011605 */
[----:B------:R-:W-:Y:S01]  /*58a0*/  UMOV UR5, UR11 ;  /* 0x0000000b00057c82 */ /* 0x000fe20008000000 */
[----:B------:R-:W-:Y:S02]  /*58b0*/  UIMAD.WIDE.U32 UR10, UR7, UR40, URZ ;  /* 0x00000028070a72a5 */ /* 0x000fe4000f8e00ff */
[----:B------:R-:W-:Y:S02]  /*58c0*/  USHF.R.U32.HI UR12, URZ, UR53, UR5 ;  /* 0x00000035ff0c7299 */ /* 0x000fe40008011605 */
[----:B------:R-:W-:Y:S01]  /*58d0*/  USEL UR6, UR37, UR6, !UP0 ;  /* 0x0000000625067287 */ /* 0x000fe2000c000000 */
[----:B------:R-:W-:Y:S02]  /*58e0*/  UMOV UR5, UR9 ;  /* 0x0000000900057c82 */ /* 0x000fe40008000000 */
[----:B------:R-:W-:Y:S01]  /*58f0*/  UMOV UR10, UR11 ;  /* 0x0000000b000a7c82 */ /* 0x000fe20008000000 */
[----:B------:R-:W-:Y:S02]  /*5900*/  @UP2 USHF.R.U32.HI UR4, URZ, UR41, UR5 ;  /* 0x00000029ff042299 */ /* 0x000fe40008011605 */
[----:B------:R-:W-:Y:S02]  /*5910*/  @UP2 USHF.R.U32.HI UR7, URZ, UR41, UR10 ;  /* 0x00000029ff072299 */ /* 0x000fe4000801160a */
[----:B------:R-:W-:Y:S02]  /*5920*/  UIMAD UR4, UR42, UR4, URZ ;  /* 0x000000042a0472a4 */ /* 0x000fe4000f8e02ff */
        /* <DEDUP_REMOVED lines=8> */
[----:B------:R-:W-:Y:S02]  /*59b0*/  USEL UR11, UR6, UR4, !UP2 ;  /* 0x00000004060b7287 */ /* 0x000fe4000d000000 */
[----:B------:R-:W-:Y:S02]  /*59c0*/  UIADD3 UR8, UPT, UPT, -UR5, URZ, URZ ;  /* 0x000000ff05087290 */ /* 0x000fe4000fffe1ff */
[----:B------:R-:W-:Y:S01]  /*59d0*/  UIADD3 UR10, UPT, UPT, -UR11, URZ, URZ ;  /* 0x000000ff0b0a7290 */ /* 0x000fe2000fffe1ff */
[----:B------:R-:W-:Y:S01]  /*59e0*/  @!UP0 UMOV UR4, UR9 ;  /* 0x0000000900048c82 */ /* 0x000fe20008000000 */
[----:B------:R-:W-:Y:S02]  /*59f0*/  UIADD3 UR9, UPT, UPT, -UR6, URZ, URZ ;  /* 0x000000ff06097290 */ /* 0x000fe4000fffe1ff */
[----:B------:R-:W-:Y:S02]  /*5a00*/  @!UP0 USHF.R.U32.HI UR4, URZ, UR41, UR4 ;  /* 0x00000029ff048299 */ /* 0x000fe40008011604 */
[----:B------:R-:W-:Y:S02]  /*5a10*/  UIMAD UR10, UR42, UR10, UR6 ;  /* 0x0000000a2a0a72a4 */ /* 0x000fe4000f8e0206 */
[----:B------:R-:W-:Y:S04]  /*5a20*/  @!UP0 USEL UR4, UR5, UR4, !UP2 ;  /* 0x0000000405048287 */ /* 0x000fe8000d000000 */
[----:B------:R-:W-:Y:S02]  /*5a30*/  @!UP0 UIMAD UR10, UR7, UR10, UR4 ;  /* 0x0000000a070a82a4 */ /* 0x000fe4000f8e0204 */
[----:B------:R-:W-:Y:S02]  /*5a40*/  @!UP0 UIADD3 UR11, UPT, UPT, UR11, -UR4, URZ ;  /* 0x800000040b0b8290 */ /* 0x000fe4000fffe0ff */
[----:B------:R-:W-:Y:S02]  /*5a50*/  UIMAD UR7, UR43, UR8, UR38 ;  /* 0x000000082b0772a4 */ /* 0x000fe4000f8e0226 */
[----:B------:R-:W-:Y:S02]  /*5a60*/  @!UP0 UIMAD UR6, UR11, UR42, UR5 ;  /* 0x0000002a0b0682a4 */ /* 0x000fe4000f8e0205 */
[----:B------:R-:W-:Y:S01]  /*5a70*/  UIMAD UR4, UR54, UR9, UR37 ;  /* 0x00000009360472a4 */ /* 0x000fe2000f8e0225 */
[----:B------:R-:W-:Y:S02]  /*5a80*/  @!UP0 UMOV UR5, UR10 ;  /* 0x0000000a00058c82 */ /* 0x000fe40008000000 */
[----:B------:R-:W-:Y:S02]  /*5a90*/  UIMAD UR38, UR5, UR43, UR7 ;  /* 0x0000002b052672a4 */ /* 0x000fe4000f8e0207 */
[----:B------:R-:W-:Y:S11]  /*5aa0*/  UIMAD UR37, UR6, UR54, UR4 ;  /* 0x00000036062572a4 */ /* 0x000ff6000f8e0204 */
[----:B------:R-:W-:Y:S01]  /*5ab0*/  @!UPT UIADD3 URZ, UPT, UPT, URZ, URZ, URZ ;  /* 0x000000fffffff290 */ /* 0x000fe2000fffe0ff */
.L_x_100:
[----:B------:R-:W-:Y:S01]  /*5ac0*/  UISETP.NE.AND UP0, UPT, UR39, 0x1, UPT ;  /* 0x000000012700788c */ /* 0x000fe2000bf05270 */
[----:B------:R-:W-:Y:S01]  /*5ad0*/  R2UR UR11, R177 ;  /* 0x00000000b10b72ca */ /* 0x000fe200000e0000 */
[----:B------:R-:W-:Y:S01]  /*5ae0*/  USHF.L.U32 UR50, UR16, 0x7, URZ ;  /* 0x0000000710327899 */ /* 0x000fe200080006ff */
[----:B------:R-:W-:Y:S01]  /*5af0*/  IADD3 R164, PT, PT, R164, 0x1, RZ ;  /* 0x00000001a4a47810 */ /* 0x000fe20007ffe0ff */
[----:B------:R-:W-:Y:S07]  /*5b00*/  USHF.L.U32 UR49, UR20, 0x8, URZ ;  /* 0x0000000814317899 */ /* 0x000fee00080006ff */
[----:B------:R-:W2:Y:S01]  /*5b10*/  @!UP0 LDCU.128 UR12, c[0x0][0xb10] ;  /* 0x00016200ff0c87ac */ /* 0x000ea20008000c00 */
[----:B------:R-:W3:Y:S01]  /*5b20*/  @!UP0 LDCU UR5, c[0x0][0xb0c] ;  /* 0x00016180ff0587ac */ /* 0x000ee20008000800 */
[----:B------:R-:W4:Y:S01]  /*5b30*/  @!UP0 LDCU UR10, c[0x0][0xb20] ;  /* 0x00016400ff0a87ac */ /* 0x000f220008000800 */
[----:B--2---:R-:W-:Y:S02]  /*5b40*/  UIMAD.WIDE.U32 UR8, UR38, UR12, URZ ;  /* 0x0000000c260872a5 */ /* 0x004fe4000f8e00ff */
[----:B------:R-:W-:Y:S02]  /*5b50*/  UIMAD.WIDE.U32 UR6, UR37, UR15, URZ ;  /* 0x0000000f250672a5 */ /* 0x000fe4000f8e00ff */
[----:B------:R-:W-:Y:S03]  /*5b60*/  @!UP0 UISETP.NE.AND UP1, UPT, UR14, 0x1, UPT ;  /* 0x000000010e00888c */ /* 0x000fe6000bf25270 */
[----:B------:R-:W-:Y:S01]  /*5b70*/  @!UP0 UMOV UR4, UR9 ;  /* 0x0000000900048c82 */ /* 0x000fe20008000000 */
[----:B---3--:R-:W-:Y:S02]  /*5b80*/  @!UP0 UISETP.NE.AND UP2, UPT, UR5, 0x1, UPT ;  /* 0x000000010500888c */ /* 0x008fe4000bf45270 */
[----:B------:R-:W-:Y:S01]  /*5b90*/  @!UP0 USHF.R.U32.HI UR4, URZ, UR13, UR4 ;  /* 0x0000000dff048299 */ /* 0x000fe20008011604 */
[----:B------:R-:W-:Y:S02]  /*5ba0*/  @!UP0 UMOV UR6, UR7 ;  /* 0x0000000700068c82 */ /* 0x000fe40008000000 */
[----:B----4-:R-:W-:Y:S02]  /*5bb0*/  @!UP0 USHF.R.U32.HI UR6, URZ, UR10, UR6 ;  /* 0x0000000aff068299 */ /* 0x010fe40008011606 */
[----:B------:R-:W-:Y:S02]  /*5bc0*/  @!UP0 USEL UR7, UR38, UR4, !UP2 ;  /* 0x0000000426078287 */ /* 0x000fe4000d000000 */
[----:B------:R-:W-:Y:S04]  /*5bd0*/  @!UP0 USEL UR6, UR37, UR6, !UP1 ;  /* 0x0000000625068287 */ /* 0x000fe8000c800000 */
[----:B------:R-:W-:Y:S02]  /*5be0*/  @!UP0 UIADD3 UR4, UPT, UPT, -UR7, UR6, URZ ;  /* 0x0000000607048290 */ /* 0x000fe4000fffe1ff */
[----:B------:R-:W-:Y:S02]  /*5bf0*/  @!UP0 UIADD3 UR6, UPT, UPT, UR7, -UR6, URZ ;  /* 0x8000000607068290 */ /* 0x000fe4000fffe0ff */
[----:B------:R-:W-:Y:S02]  /*5c00*/  @!UP0 UIMAD UR38, UR4, UR5, UR38 ;  /* 0x00000005042682a4 */ /* 0x000fe4000f8e0226 */
[----:B------:R-:W-:Y:S02]  /*5c10*/  @!UP0 UIMAD UR37, UR6, UR14, UR37 ;  /* 0x0000000e062582a4 */ /* 0x000fe4000f8e0225 */
[----:B------:R-:W-:Y:S09]  /*5c20*/  ULOP3.LUT UP0, URZ, UR11, 0x1b0, URZ, 0xc0, !UPT ;  /* 0x000001b00bff7892 */ /* 0x000ff2000f80c0ff */
[----:B------:R-:W-:Y:S05]  /*5c30*/  BRA.U !UP0, `(.L_x_101) ;  /* 0x0000000108407547 */ /* 0x000fea000b800000 */
[----:B------:R-:W2:Y:S01]  /*5c40*/  LDCU.64 UR8, c[0x4][0x88] ;  /* 0x01001100ff0877ac */ /* 0x000ea20008000a00 */
[----:B------:R-:W-:Y:S01]  /*5c50*/  MOV R3, 0x0 ;  /* 0x0000000000037802 */ /* 0x000fe20000000f00 */
[----:B------:R-:W-:Y:S02]  /*5c60*/  HFMA2 R12, -RZ, RZ, 0, 5.9604644775390625e-08 ;  /* 0x00000001ff0c7431 */ /* 0x000fe400000001ff */
[----:B------:R-:W-:Y:S02]  /*5c70*/  IMAD.MOV.U32 R8, RZ, RZ, 0x70 ;  /* 0x00000070ff087424 */ /* 0x000fe400078e00ff */
[----:B------:R-:W-:Y:S01]  /*5c80*/  IMAD.MOV.U32 R13, RZ, RZ, RZ ;  /* 0x000000ffff0d7224 */ /* 0x000fe200078e00ff */
[----:B------:R-:W3:Y:S01]  /*5c90*/  LDCU.64 UR6, c[0x4][0x90] ;  /* 0x01001200ff0677ac */ /* 0x000ee20008000a00 */
[----:B------:R-:W4:Y:S01]  /*5ca0*/  LDC.64 R2, c[0x4][R3] ;  /* 0x0100000003027b82 */ /* 0x000f220000000a00 */
[----:B------:R-:W1:Y:S01]  /*5cb0*/  LDCU.64 UR4, c[0x4][0x8] ;  /* 0x01000100ff0477ac */ /* 0x000e620008000a00 */
[----:B--2---:R-:W-:Y:S01]  /*5cc0*/  MOV R5, UR9 ;  /* 0x0000000900057c02 */ /* 0x004fe20008000f00 */
[----:B------:R-:W-:Y:S01]  /*5cd0*/  IMAD.U32 R4, RZ, RZ, UR8 ;  /* 0x00000008ff047e24 */ /* 0x000fe2000f8e00ff */
[----:B---3--:R-:W-:Y:S01]  /*5ce0*/  MOV R7, UR7 ;  /* 0x0000000700077c02 */ /* 0x008fe20008000f00 */
[----:B------:R-:W-:Y:S01]  /*5cf0*/  IMAD.U32 R6, RZ, RZ, UR6 ;  /* 0x00000006ff067e24 */ /* 0x000fe2000f8e00ff */
[----:B-1----:R-:W-:Y:S01]  /*5d00*/  MOV R11, UR5 ;  /* 0x00000005000b7c02 */ /* 0x002fe20008000f00 */
[----:B------:R-:W-:Y:S02]  /*5d10*/  IMAD.U32 R10, RZ, RZ, UR4 ;  /* 0x00000004ff0a7e24 */ /* 0x000fe4000f8e00ff */
[----:B------:R-:W-:Y:S07]  /*5d20*/  LEPC R20, `(.L_x_101) ;  /* 0x000000001014794e */ /* 0x000fee0000000000 */
[----:B----45:R-:W-:Y:S05]  /*5d30*/  CALL.ABS.NOINC R2 ;  /* 0x0000000002007343 */ /* 0x030fea0003c00000 */
.L_x_101:
[----:B------:R-:W-:Y:S01]  /*5d40*/  LOP3.LUT P0, RZ, R175, 0x1b0, RZ, 0xc0, !PT ;  /* 0x000001b0afff7812 */ /* 0x000fe2000780c0ff */
[----:B------:R-:W-:Y:S11]  /*5d50*/  BSSY.RECONVERGENT B6, `(.L_x_102) ;  /* 0x0000013000067945 */ /* 0x000ff60003800200 */
[----:B------:R-:W-:Y:S01]  /*5d60*/  @!UPT UIADD3 URZ, UPT, UPT, URZ, URZ, URZ ;  /* 0x000000fffffff290 */ /* 0x000fe2000fffe0ff */
[----:B------:R-:W-:Y:S05]  /*5d70*/  @!P0 BRA `(.L_x_103) ;  /* 0x0000000000408947 */ /* 0x000fea0003800000 */
        /* <DEDUP_REMOVED lines=16> */
.L_x_103:
[----:B------:R-:W-:Y:S05]  /*5e80*/  BSYNC.RECONVERGENT B6 ;  /* 0x0000000000067941 */ /* 0x000fea0003800200 */
.L_x_102:
[----:B------:R-:W-:Y:S01]  /*5e90*/  R2UR UR4, R162 ;  /* 0x00000000a20472ca */ /* 0x000fe200000e0000 */
[----:B------:R-:W-:Y:S01]  /*5ea0*/  UISETP.NE.U32.AND UP0, UPT, UR60, URZ, UPT ;  /* 0x000000ff3c00728c */ /* 0x000fe2000bf05070 */
[----:B------:R-:W-:Y:S02]  /*5eb0*/  ISETP.NE.U32.AND P4, PT, R156, RZ, PT ;  /* 0x000000ff9c00720c */ /* 0x000fe40003f85070 */
[----:B------:R-:W-:Y:S01]  /*5ec0*/  ISETP.NE.U32.AND P2, PT, RZ, UR56, PT ;  /* 0x00000038ff007c0c */ /* 0x000fe2000bf45070 */
[----:B------:R-:W-:Y:S01]  /*5ed0*/  UISETP.NE.AND.EX UP1, UPT, UR61, URZ, UPT, UP0 ;  /* 0x000000ff3d00728c */ /* 0x000fe2000bf25300 */
[----:B------:R-:W-:Y:S01]  /*5ee0*/  ISETP.NE.AND.EX P4, PT, R157, RZ, PT, P4 ;  /* 0x000000ff9d00720c */ /* 0x000fe20003f85340 */
[----:B------:R-:W-:Y:S01]  /*5ef0*/  UPLOP3.LUT UP0, UPT, UPT, UPT, UPT, 0x40, 0x4 ;  /* 0x000000000004789c */ /* 0x000fe20003f0e870 */
[----:B------:R-:W-:Y:S05]  /*5f00*/  ISETP.NE.AND.EX P2, PT, RZ, UR57, PT, P2 ;  /* 0x00000039ff007c0c */ /* 0x000fea000bf45320 */
[----:B------:R-:W-:Y:S06]  /*5f10*/  UISETP.NE.AND UP2, UPT, UR4, URZ, UPT ;  /* 0x000000ff0400728c */ /* 0x000fec000bf45270 */
[----:B------:R-:W-:Y:S05]  /*5f20*/  PLOP3.LUT P1, PT, PT, PT, UP2, 0x80, 0x8 ;  /* 0x000000000008781c */ /* 0x000fea0003f2f028 */
[----:B------:R-:W-:Y:S06]  /*5f30*/  @UP2 UPLOP3.LUT UP0, UPT, UPT, UPT, UP1, 0x80, 0x8 ;  /* 0x000000000008289c */ /* 0x000fec0003f0f010 */
[----:B------:R-:W-:Y:S01]  /*5f40*/  PLOP3.LUT P0, PT, PT, PT, UP0, 0x80, 0x8 ;  /* 0x000000000008781c */ /* 0x000fe20003f0f008 */
[----:B------:R-:W-:Y:S01]  /*5f50*/  @!UPT UIADD3 URZ, UPT, UPT, URZ, URZ, URZ ;  /* 0x000000fffffff290 */ /* 0x000fe2000fffe0ff */
[----:B------:R-:W-:Y:S11]  /*5f60*/  BRA.U !UP1, `(.L_x_104) ;  /* 0x00000001093c7547 */ /* 0x000ff6000b800000 */
[----:B------:R-:W-:Y:S01]  /*5f70*/  UISETP.NE.U32.AND UP0, UPT, UR56, URZ, UPT ;  /* 0x000000ff3800728c */ /* 0x000fe2000bf05070 */
[----:B-1----:R-:W-:Y:S01]  /*5f80*/  HFMA2 R0, -RZ, RZ, 0, 5.9604644775390625e-08 ;  /* 0x00000001ff007431 */ /* 0x002fe200000001ff */
[----:B------:R-:W1:Y:S01]  /*5f90*/  LDCU.64 UR8, c[0x0][0x358] ;  /* 0x00006b00ff0877ac */ /* 0x000e620008000a00 */
[----:B------:R-:W-:Y:S01]  /*5fa0*/  IMAD.MOV.U32 R158, RZ, RZ, 0x1 ;  /* 0x00000001ff9e7424 */ /* 0x000fe200078e00ff */
[----:B------:R-:W-:Y:S06]  /*5fb0*/  UISETP.NE.AND.EX UP0, UPT, UR57, URZ, UPT, UP0 ;  /* 0x000000ff3900728c */ /* 0x000fec000bf05300 */
[----:B------:R-:W-:Y:S05]  /*5fc0*/  PLOP3.LUT P3, PT, PT, PT, UP0, 0x80, 0x8 ;  /* 0x000000000008781c */ /* 0x000fea0003f6f008 */
[----:B------:R-:W2:Y:S01]  /*5fd0*/  @UP0 LDCU.64 UR4, c[0x0][0x888] ;  /* 0x00011100ff0407ac */ /* 0x000ea20008000a00 */
[----:B------:R-:W-:Y:S07]  /*5fe0*/  @UP0 UIMAD UR6, UR36, UR60, URZ ;  /* 0x0000003c240602a4 */ /* 0x000fee000f8e02ff */
[----:B------:R-:W-:Y:S01]  /*5ff0*/  @!P3 PRMT R158, R0, 0x7610, R158 ;  /* 0x00007610009eb816 */ /* 0x000fe2000000009e */
[----:B--2---:R-:W-:Y:S06]  /*6000*/  @UP0 UIMAD.WIDE UR4, UR6, 0x4, UR4 ;  /* 0x00000004060408a5 */ /* 0x004fec000f8e0204 */
[----:B------:R-:W-:Y:S01]  /*6010*/  IMAD.U32 R2, RZ, RZ, UR4 ;  /* 0x00000004ff027e24 */ /* 0x000fe2000f8e00ff */
[----:B------:R-:W-:Y:S04]  /*6020*/  MOV R3, UR5 ;  /* 0x0000000500037c02 */ /* 0x000fe80008000f00 */
[----:B------:R-:W2:Y:S01]  /*6030*/  @!UP0 LDCU UR4, c[0x0][0x880] ;  /* 0x00011000ff0487ac */ /* 0x000ea20008000800 */
[----:B-1---5:R3:W5:Y:S02]  /*6040*/  @P3 LDG.E R73, desc[UR8][R2.64] ;  /* 0x0000000802493981 */ /* 0x022764000c1e1900 */
[----:B--23--:R-:W-:Y:S02]  /*6050*/  @!P3 IMAD.U32 R73, RZ, RZ, UR4 ;  /* 0x00000004ff49be24 */ /* 0x00cfe4000f8e00ff */
.L_x_104:
[----:B------:R-:W-:Y:S05]  /*6060*/  @!P4 BRA `(.L_x_105) ;  /* 0x000000000024c947 */ /* 0x000fea0003800000 */
[----:B------:R-:W-:Y:S01]  /*6070*/  ISETP.NE.U32.AND P3, PT, R138, RZ, PT ;  /* 0x000000ff8a00720c */ /* 0x000fe20003f65070 */
[----:B------:R-:W2:Y:S03]  /*6080*/  LDCU.64 UR4, c[0x0][0x358] ;  /* 0x00006b00ff0477ac */ /* 0x000ea60008000a00 */
[----:B------:R-:W-:Y:S11]  /*6090*/  ISETP.NE.AND.EX P3, PT, R139, RZ, PT, P3 ;  /* 0x000000ff8b00720c */ /* 0x000ff60003f65330 */
[----:B------:R-:W-:Y:S02]  /*60a0*/  @!UPT UIADD3 URZ, UPT, UPT, URZ, URZ, URZ ;  /* 0x000000fffffff290 */ /* 0x000fe4000fffe0ff */
[----:B------:R-:W3:Y:S01]  /*60b0*/  @P3 LDC.64 R2, c[0x0][0x8a8] ;  /* 0x00022a00ff023b82 */ /* 0x000ee20000000a00 */
[----:B-1----:R-:W-:Y:S04]  /*60c0*/  @P3 IMAD R0, R156, UR36, RZ ;  /* 0x000000249c003c24 */ /* 0x002fe8000f8e02ff */
[----:B---3--:R-:W-:Y:S05]  /*60d0*/  @P3 IMAD.WIDE R2, R0, 0x4, R2 ;  /* 0x0000000400023825 */ /* 0x008fea00078e0202 */
[----:B--2--5:R2:W5:Y:S02]  /*60e0*/  @P3 LDG.E R70, desc[UR4][R2.64] ;  /* 0x0000000402463981 */ /* 0x024564000c1e1900 */
[----:B--2---:R-:W3:Y:S02]  /*60f0*/  @!P3 LDC R70, c[0x0][0x8a0] ;  /* 0x00022800ff46bb82 */ /* 0x004ee40000000800 */
.L_x_105:
[----:B-----5:R-:W-:Y:S01]  /*6100*/  FSETP.NEU.AND P4, PT, R73, RZ, PT ;  /* 0x000000ff4900720b */ /* 0x020fe20003f8d000 */
[----:B------:R-:W-:Y:S01]  /*6110*/  BSSY B1, `(.L_x_106) ;  /* 0x0000047000017945 */ /* 0x000fe20003800000 */
[----:B------:R-:W-:Y:S01]  /*6120*/  SEL R5, RZ, 0xffffffff, P2 ;  /* 0xffffffffff057807 */ /* 0x000fe20001000000 */
[----:B------:R-:W-:Y:S01]  /*6130*/  IMAD.MOV.U32 R181, RZ, RZ, 0x1 ;  /* 0x00000001ffb57424 */ /* 0x000fe200078e00ff */
[----:B------:R-:W-:Y:S01]  /*6140*/  LOP3.LUT P3, RZ, R158, 0xff, RZ, 0xc0, !PT ;  /* 0x000000ff9eff7812 */ /* 0x000fe2000786c0ff */
[----:B------:R-:W-:Y:S01]  /*6150*/  IMAD R71, R68, 0x100, R69 ;  /* 0x0000010044477824 */ /* 0x000fe200078e0245 */
[----:B-1----:R-:W-:Y:S02]  /*6160*/  @P1 SEL R0, RZ, 0xffffffff, P4 ;  /* 0xffffffffff001807 */ /* 0x002fe40002000000 */
[----:B------:R-:W-:Y:S02]  /*6170*/  CS2R R154, SRZ ;  /* 0x00000000009a7805 */ /* 0x000fe4000001ff00 */
[----:B------:R-:W-:Y:S02]  /*6180*/  LEA R3, R168, UR44, 0x3 ;  /* 0x0000002ca8037c11 */ /* 0x000fe4000f8e18ff */
[----:B------:R-:W-:Y:S02]  /*6190*/  CS2R R152, SRZ ;  /* 0x0000000000987805 */ /* 0x000fe4000001ff00 */
[----:B------:R-:W-:Y:S02]  /*61a0*/  @P0 SEL R0, R5, R0, !P3 ;  /* 0x0000000005000207 */ /* 0x000fe40005800000 */
[----:B------:R-:W-:Y:S02]  /*61b0*/  CS2R R150, SRZ ;  /* 0x0000000000967805 */ /* 0x000fe4000001ff00 */
[----:B------:R-:W-:Y:S02]  /*61c0*/  LEA R163, R68, UR44, 0x3 ;  /* 0x0000002c44a37c11 */ /* 0x000fe4000f8e18ff */
[----:B------:R-:W-:Y:S02]  /*61d0*/  CS2R R148, SRZ ;  /* 0x0000000000947805 */ /* 0x000fe4000001ff00 */
[----:B------:R-:W-:Y:S02]  /*61e0*/  @P1 LOP3.LUT R0, R0, 0x1, RZ, 0xc0, !PT ;  /* 0x0000000100001812 */ /* 0x000fe400078ec0ff */
[----:B------:R-:W-:Y:S02]  /*61f0*/  CS2R R146, SRZ ;  /* 0x0000000000927805 */ /* 0x000fe4000001ff00 */
[----:B------:R-:W-:Y:S02]  /*6200*/  SHF.L.U32 R2, R170, 0x1f, RZ ;  /* 0x0000001faa027819 */ /* 0x000fe400000006ff */
[----:B------:R-:W-:Y:S02]  /*6210*/  CS2R R144, SRZ ;  /* 0x0000000000907805 */ /* 0x000fe4000001ff00 */
[----:B------:R-:W-:Y:S02]  /*6220*/  ISETP.NE.U32.OR P6, PT, R0, 0x1, !P1 ;  /* 0x000000010000780c */ /* 0x000fe40004fc5470 */
[----:B------:R-:W-:Y:S02]  /*6230*/  CS2R R142, SRZ ;  /* 0x00000000008e7805 */ /* 0x000fe4000001ff00 */
[----:B------:R-:W-:Y:S02]  /*6240*/  PLOP3.LUT P2, PT, PT, PT, UP1, 0x80, 0x8 ;  /* 0x000000000008781c */ /* 0x000fe40003f4f018 */
[----:B------:R-:W-:Y:S02]  /*6250*/  CS2R R140, SRZ ;  /* 0x00000000008c7805 */ /* 0x000fe4000001ff00 */
[----:B------:R-:W-:Y:S02]  /*6260*/  SEL R0, RZ, 0xffffffff, P4 ;  /* 0xffffffffff007807 */ /* 0x000fe40002000000 */
[----:B------:R-:W-:Y:S03]  /*6270*/  P2R R189, PR, RZ, 0x40 ;  /* 0x00000040ffbd7803 */ /* 0x000fe60000000000 */
[----:B------:R-:W-:Y:S04]  /*6280*/  @P6 SHF.L.U32 R4, R167, 0x1f, RZ ;  /* 0x0000001fa7046819 */ /* 0x000fe800000006ff */
[----:B------:R-:W-:Y:S01]  /*6290*/  @P2 SEL R0, R5, R0, !P3 ;  /* 0x0000000005002207 */ /* 0x000fe20005800000 */
[----:B------:R-:W1:Y:S03]  /*62a0*/  @P6 SYNCS.PHASECHK.TRANS64.TRYWAIT P1, [R3+URZ+0x40], R4 ;  /* 0x00004004030065a7 */ /* 0x000e6600080211ff */
[----:B------:R-:W-:Y:S04]  /*62b0*/  LOP3.LUT R0, R0, 0x1, RZ, 0xc0, !PT ;  /* 0x0000000100007812 */ /* 0x000fe800078ec0ff */
[----:B------:R-:W-:Y:S04]  /*62c0*/  ISETP.NE.U32.AND P5, PT, R0, 0x1, PT ;  /* 0x000000010000780c */ /* 0x000fe80003fa5070 */
[----:B------:R-:W-:Y:S01]  /*62d0*/  P2R R182, PR, RZ, 0x20 ;  /* 0x00000020ffb67803 */ /* 0x000fe20000000000 */
[----:B------:R2:W4:Y:S01]  /*62e0*/  SYNCS.PHASECHK.TRANS64.TRYWAIT P0, [R163+URZ+0xb0], R2 ;  /* 0x0000b002a30075a7 */ /* 0x00052200080011ff */
[----:B-1----:R-:W-:Y:S01]  /*62f0*/  @P6 SEL R181, RZ, 0x1, !P1 ;  /* 0x00000001ffb56807 */ /* 0x002fe20004800000 */
[----:B--2---:R-:W-:Y:S06]  /*6300*/  @!P6 BRA `(.L_x_107) ;  /* 0x00000000009ce947 */ /* 0x004fec0003800000 */
[----:B------:R-:W-:Y:S01]  /*6310*/  @P5 IMAD R7, R168, 0x2000, R173 ;  /* 0x00002000a8075824 */ /* 0x000fe200078e02ad */
[----:B------:R-:W-:Y:S01]  /*6320*/  ISETP.NE.AND P1, PT, R181, RZ, PT ;  /* 0x000000ffb500720c */ /* 0x000fe20003f25270 */
[----:B------:R-:W-:Y:S01]  /*6330*/  BSSY B0, `(.L_x_108) ;  /* 0x0000010000007945 */ /* 0x000fe20003800000 */
[----:B------:R-:W-:Y:S01]  /*6340*/  CS2R R142, SRZ ;  /* 0x00000000008e7805 */ /* 0x000fe2000001ff00 */
[--C-:B------:R-:W-:Y:S01]  /*6350*/  @P5 IMAD R6, R174, -0x10, R7.reuse ;  /* 0xfffffff0ae065824 */ /* 0x100fe200078e0207 */
[----:B------:R-:W-:Y:S01]  /*6360*/  CS2R R140, SRZ ;  /* 0x00000000008c7805 */ /* 0x000fe2000001ff00 */
[----:B------:R-:W-:Y:S01]  /*6370*/  @P5 IMAD R5, R172, -0x10, R7 ;  /* 0xfffffff0ac055824 */ /* 0x000fe200078e0207 */
[----:B------:R-:W-:Y:S01]  /*6380*/  CS2R R150, SRZ ;  /* 0x0000000000967805 */ /* 0x000fe2000001ff00 */
[----:B------:R-:W-:Y:S01]  /*6390*/  @P5 IMAD R4, R171, 0x10, R6 ;  /* 0x00000010ab045824 */ /* 0x000fe200078e0206 */
[----:B------:R-:W-:Y:S02]  /*63a0*/  CS2R R148, SRZ ;  /* 0x0000000000947805 */ /* 0x000fe4000001ff00 */
[----:B------:R-:W-:Y:S02]  /*63b0*/  CS2R R146, SRZ ;  /* 0x0000000000927805 */ /* 0x000fe4000001ff00 */
[----:B------:R-:W-:Y:S02]  /*63c0*/  CS2R R144, SRZ ;  /* 0x0000000000907805 */ /* 0x000fe4000001ff00 */
[----:B------:R-:W-:Y:S02]  /*63d0*/  CS2R R154, SRZ ;  /* 0x00000000009a7805 */ /* 0x000fe4000001ff00 */
[----:B------:R-:W-:Y:S01]  /*63e0*/  CS2R R152, SRZ ;  /* 0x0000000000987805 */ /* 0x000fe2000001ff00 */
[----:B------:R-:W-:Y:S06]  /*63f0*/  @P1 BRA `(.L_x_109) ;  /* 0x00000000000c1947 */ /* 0x000fec0003800000 */
[----:B------:R-:W-:Y:S04]  /*6400*/  SHF.L.U32 R0, R167, 0x1f, RZ ;  /* 0x0000001fa7007819 */ /* 0x000fe800000006ff */
[----:B------:R-:W1:Y:S02]  /*6410*/  SYNCS.PHASECHK.TRANS64.TRYWAIT P1, [R3+URZ+0x40], R0 ;  /* 0x00004000030075a7 */ /* 0x000e6400080211ff */
[----:B-1----:R-:W-:Y:S05]  /*6420*/  @!P1 BRA `(.L_x_110) ;  /* 0x00000060008c9947 */ /* 0x002fea0003800000 */
.L_x_109:
[----:B------:R-:W-:Y:S05]  /*6430*/  BSYNC B0 ;  /* 0x0000000000007941 */ /* 0x000fea0003800000 */
.L_x_108:
[----:B------:R-:W-:Y:S01]  /*6440*/  ISETP.NE.AND P1, PT, R182, RZ, PT ;  /* 0x000000ffb600720c */ /* 0x000fe20003f25270 */
[----:B-1----:R-:W-:Y:S02]  /*6450*/  VIADD R3, R3, 0x60 ;  /* 0x0000006003037836 */ /* 0x002fe40000000000 */
[----:B------:R-:W-:Y:S02]  /*6460*/  IMAD.U32 R0, RZ, RZ, UR45 ;  /* 0x0000002dff007e24 */ /* 0x000fe4000f8e00ff */
[----:B------:R-:W-:Y:S03]  /*6470*/  VIADD R168, R168, 0x1 ;  /* 0x00000001a8a87836 */ /* 0x000fe60000000000 */
[----:B------:R-:W-:Y:S05]  /*6480*/  PRMT R0, R0, 0x654, R3 ;  /* 0x0000065400007816 */ /* 0x000fea0000000003 */
[----:B------:R1:W2:Y:S04]  /*6490*/  @P1 LDS.128 R140, [R7] ;  /* 0x00000000078c1984 */ /* 0x0002a80000000c00 */
[----:B------:R1:W1:Y:S04]  /*64a0*/  @P1 LDS.128 R148, [R5+0x20] ;  /* 0x0000200005941984 */ /* 0x0002680000000c00 */
[----:B------:R1:W1:Y:S04]  /*64b0*/  @P1 LDS.128 R144, [R6+0x10] ;  /* 0x0000100006901984 */ /* 0x0002680000000c00 */
[----:B------:R1:W1:Y:S01]  /*64c0*/  @P1 LDS.128 R152, [R4+0x10] ;  /* 0x0000100004981984 */ /* 0x0002620000000c00 */
[C---:B------:R-:W-:Y:S01]  /*64d0*/  ISETP.NE.AND P1, PT, R168.reuse, 0x4, PT ;  /* 0x00000004a800780c */ /* 0x040fe20003f25270 */
[----:B------:R-:W-:Y:S01]  /*64e0*/  @!PT LDS RZ, [RZ] ;  /* 0x00000000fffff984 */ /* 0x000fe20000000800 */
[----:B------:R-:W-:Y:S01]  /*64f0*/  @!PT LDS RZ, [RZ] ;  /* 0x00000000fffff984 */ /* 0x000fe20000000800 */
[----:B------:R-:W-:Y:S01]  /*6500*/  @!PT LDS RZ, [RZ] ;  /* 0x00000000fffff984 */ /* 0x000fe20000000800 */
[----:B------:R-:W-:Y:S01]  /*6510*/  @!PT LDS RZ, [RZ] ;  /* 0x00000000fffff984 */ /* 0x000fe20000000800 */
[----:B------:R5:W-:Y:S06]  /*6520*/  MEMBAR.ALL.CTA ;  /* 0x0000000000007992 */ /* 0x000bec0000008000 */
[----:B-----5:R-:W5:Y:S01]  /*6530*/  FENCE.VIEW.ASYNC.S ;  /* 0x00000000000073c6 */ /* 0x020f620000000000 */
[----:B------:R-:W-:Y:S01]  /*6540*/  SEL R168, R168, RZ, P1 ;  /* 0x000000ffa8a87207 */ /* 0x000fe20000800000 */
[----:B-----5:R5:W-:Y:S02]  /*6550*/  SYNCS.ARRIVE.TRANS64.RED.A1T0 RZ, [R0+URZ], RZ ;  /* 0x000000ff00ff79a7 */ /* 0x020be400081004ff */
[----:B-----5:R-:W-:Y:S04]  /*6560*/  SEL R0, RZ, 0x1, P1 ;  /* 0x00000001ff007807 */ /* 0x020fe80000800000 */
[----:B--2---:R-:W-:Y:S02]  /*6570*/  LOP3.LUT R167, R167, R0, RZ, 0x3c, !PT ;  /* 0x00000000a7a77212 */ /* 0x004fe400078e3cff */
.L_x_107:
[----:B------:R-:W-:Y:S05]  /*6580*/  BSYNC B1 ;  /* 0x0000000000017941 */ /* 0x000fea0003800000 */
.L_x_106:
[----:B------:R-:W-:Y:S04]  /*6590*/  SHF.R.U32.HI R0, RZ, 0x15, R71 ;  /* 0x00000015ff007819 */ /* 0x000fe80000011647 */
[----:B------:R-:W-:Y:S01]  /*65a0*/  LOP3.LUT P1, RZ, R0, 0x3, R159, 0x48, !PT ;  /* 0x0000000300ff7812 */ /* 0x000fe2000782489f */
[----:B------:R-:W-:Y:S01]  /*65b0*/  @!UPT UIADD3 URZ, UPT, UPT, URZ, URZ, URZ ;  /* 0x000000fffffff290 */ /* 0x000fe2000fffe0ff */
[----:B----4-:R-:W-:Y:S11]  /*65c0*/  @P0 BRA `(.L_x_111) ;  /* 0x0000000000080947 */ /* 0x010ff60003800000 */
[----:B------:R-:W2:Y:S02]  /*65d0*/  SYNCS.PHASECHK.TRANS64.TRYWAIT P0, [R163+URZ+0xb0], R2 ;  /* 0x0000b002a30075a7 */ /* 0x000ea400080011ff */
[----:B--2---:R-:W-:Y:S05]  /*65e0*/  @!P0 BRA `(.L_x_112) ;  /* 0x0000006000308947 */ /* 0x004fea0003800000 */
.L_x_111:
[----:B------:R-:W-:Y:S04]  /*65f0*/  BSSY.RECONVERGENT B6, `(.L_x_113) ;  /* 0x0000012000067945 */ /* 0x000fe80003800200 */
[----:B------:R-:W-:Y:S05]  /*6600*/  @!P1 BRA `(.L_x_114) ;  /* 0x0000000000409947 */ /* 0x000fea0003800000 */
[----:B------:R-:W1:Y:S01]  /*6610*/  LDCU.64 UR8, c[0x4][0x78] ;  /* 0x01000f00ff0877ac */ /* 0x000e620008000a00 */
[----:B------:R-:W-:Y:S01]  /*6620*/  MOV R3, 0x0 ;  /* 0x0000000000037802 */ /* 0x000fe20000000f00 */
[----:B------:R-:W-:Y:S02]  /*6630*/  HFMA2 R12, -RZ, RZ, 0, 5.9604644775390625e-08 ;  /* 0x00000001ff0c7431 */ /* 0x000fe400000001ff */
[----:B------:R-:W-:Y:S02]  /*6640*/  IMAD.MOV.U32 R8, RZ, RZ, 0x192 ;  /* 0x00000192ff087424 */ /* 0x000fe400078e00ff */
[----:B------:R-:W-:Y:S01]  /*6650*/  IMAD.MOV.U32 R13, RZ, RZ, RZ ;  /* 0x000000ffff0d7224 */ /* 0x000fe200078e00ff */
[----:B------:R-:W4:Y:S01]  /*6660*/  LDCU.64 UR6, c[0x4][0x80] ;  /* 0x01001000ff0677ac */ /* 0x000f220008000a00 */
[----:B--2---:R-:W2:Y:S01]  /*6670*/  LDC.64 R2, c[0x4][R3] ;  /* 0x0100000003027b82 */ /* 0x004ea20000000a00 */
[----:B------:R-:W5:Y:S01]  /*6680*/  LDCU.64 UR4, c[0x4][0x18] ;  /* 0x01000300ff0477ac */ /* 0x000f620008000a00 */
[----:B-1----:R-:W-:Y:S01]  /*6690*/  MOV R5, UR9 ;  /* 0x0000000900057c02 */ /* 0x002fe20008000f00 */
[----:B------:R-:W-:Y:S01]  /*66a0*/  IMAD.U32 R4, RZ, RZ, UR8 ;  /* 0x00000008ff047e24 */ /* 0x000fe2000f8e00ff */
[----:B----4-:R-:W-:Y:S01]  /*66b0*/  MOV R7, UR7 ;  /* 0x0000000700077c02 */ /* 0x010fe20008000f00 */
[----:B------:R-:W-:Y:S01]  /*66c0*/  IMAD.U32 R6, RZ, RZ, UR6 ;  /* 0x00000006ff067e24 */ /* 0x000fe2000f8e00ff */
[----:B-----5:R-:W-:Y:S01]  /*66d0*/  MOV R11, UR5 ;  /* 0x00000005000b7c02 */ /* 0x020fe20008000f00 */
[----:B------:R-:W-:Y:S02]  /*66e0*/  IMAD.U32 R10, RZ, RZ, UR4 ;  /* 0x00000004ff0a7e24 */ /* 0x000fe4000f8e00ff */
[----:B------:R-:W-:Y:S07]  /*66f0*/  LEPC R20, `(.L_x_114) ;  /* 0x000000001014794e */ /* 0x000fee0000000000 */
[----:B--23--:R-:W-:Y:S05]  /*6700*/  CALL.ABS.NOINC R2 ;  /* 0x0000000002007343 */ /* 0x00cfea0003c00000 */
.L_x_114:
[----:B------:R-:W-:Y:S05]  /*6710*/  BSYNC.RECONVERGENT B6 ;  /* 0x0000000000067941 */ /* 0x000fea0003800200 */
.L_x_113:
[-C--:B------:R-:W-:Y:S01]  /*6720*/  F2FP.F16.E4M3.UNPACK_B R74, R140.reuse ;  /* 0x0000008cff4a723e */ /* 0x080fe200020006ff */
[----:B------:R-:W-:Y:S05]  /*6730*/  WARPSYNC.ALL ;  /* 0x0000000000007948 */ /* 0x000fea0003800000 */
[----:B------:R-:W-:Y:S01]  /*6740*/  R2UR UR4, R71 ;  /* 0x00000000470472ca */ /* 0x000fe200000e0000 */
[--C-:B------:R-:W-:Y:S01]  /*6750*/  HADD2.F32 R72, -RZ, R74.reuse.H0_H0 ;  /* 0x2000004aff487230 */ /* 0x100fe20000004100 */
[----:B------:R-:W-:Y:S01]  /*6760*/  F2FP.F16.E4M3.UNPACK_B R76, R140.H1 ;  /* 0x0000008cff4c723e */ /* 0x000fe200030006ff */
[----:B------:R-:W-:Y:S01]  /*6770*/  HADD2.F32 R75, -RZ, R74.H1_H1 ;  /* 0x3000004aff4b7230 */ /* 0x000fe20000004100 */
[-C--:B------:R-:W-:Y:S01]  /*6780*/  F2FP.F16.E4M3.UNPACK_B R78, R141.reuse ;  /* 0x0000008dff4e723e */ /* 0x080fe200020006ff */
[----:B------:R-:W-:Y:S01]  /*6790*/  BSSY.RECONVERGENT B0, `(.L_x_115) ;  /* 0x000011d000007945 */ /* 0x000fe20003800200 */
[----:B------:R-:W-:Y:S01]  /*67a0*/  F2FP.F16.E4M3.UNPACK_B R80, R141.H1 ;  /* 0x0000008dff50723e */ /* 0x000fe200030006ff */
[----:B------:R-:W-:Y:S01]  /*67b0*/  HADD2.F32 R74, -RZ, R76.H0_H0 ;  /* 0x2000004cff4a7230 */ /* 0x000fe20000004100 */
[-C--:B------:R-:W-:Y:S01]  /*67c0*/  F2FP.F16.E4M3.UNPACK_B R82, R142.reuse ;  /* 0x0000008eff52723e */ /* 0x080fe200020006ff */
[--C-:B------:R-:W-:Y:S01]  /*67d0*/  HADD2.F32 R77, -RZ, R78.reuse.H0_H0 ;  /* 0x2000004eff4d7230 */ /* 0x100fe20000004100 */
[----:B------:R-:W-:Y:S01]  /*67e0*/  F2FP.F16.E4M3.UNPACK_B R84, R142.H1 ;  /* 0x0000008eff54723e */ /* 0x000fe200030006ff */
[----:B------:R-:W-:Y:S01]  /*67f0*/  HADD2.F32 R78, -RZ, R78.H1_H1 ;  /* 0x3000004eff4e7230 */ /* 0x000fe20000004100 */
[-C--:B------:R-:W-:Y:S01]  /*6800*/  F2FP.F16.E4M3.UNPACK_B R86, R143.reuse ;  /* 0x0000008fff56723e */ /* 0x080fe200020006ff */
[----:B-1----:R-:W3:Y:S01]  /*6810*/  LDTM.x64 R4, tmem[UR4] ;  /* 0x00000004000479ee */ /* 0x002ee20008340000 */
[----:B------:R-:W-:Y:S01]  /*6820*/  F2FP.F16.E4M3.UNPACK_B R88, R143.H1 ;  /* 0x0000008fff58723e */ /* 0x000fe200030006ff */
[----:B------:R-:W-:Y:S01]  /*6830*/  HADD2.F32 R76, -RZ, R76.H1_H1 ;  /* 0x3000004cff4c7230 */ /* 0x000fe20000004100 */
[-C--:B------:R-:W-:Y:S01]  /*6840*/  F2FP.F16.E4M3.UNPACK_B R90, R144.reuse ;  /* 0x00000090ff5a723e */ /* 0x080fe200020006ff */
[----:B------:R-:W-:Y:S01]  /*6850*/  HADD2.F32 R79, -RZ, R80.H0_H0 ;  /* 0x20000050ff4f7230 */ /* 0x000fe20000004100 */
[----:B------:R-:W-:Y:S01]  /*6860*/  F2FP.F16.E4M3.UNPACK_B R92, R144.H1 ;  /* 0x00000090ff5c723e */ /* 0x000fe200030006ff */
[--C-:B------:R-:W-:Y:S01]  /*6870*/  HADD2.F32 R81, -RZ, R82.reuse.H0_H0 ;  /* 0x20000052ff517230 */ /* 0x100fe20000004100 */
[----:B------:R-:W-:Y:S01]  /*6880*/  SHF.L.U32 R188, R166, 0x4, RZ ;  /* 0x00000004a6bc7819 */ /* 0x000fe200000006ff */
[----:B------:R-:W-:Y:S01]  /*6890*/  HADD2.F32 R82, -RZ, R82.H1_H1 ;  /* 0x30000052ff527230 */ /* 0x000fe20000004100 */
[----:B------:R-:W-:Y:S01]  /*68a0*/  SHF.L.U32 R190, R165, 0x4, RZ ;  /* 0x00000004a5be7819 */ /* 0x000fe200000006ff */
[--C-:B------:R-:W-:Y:S01]  /*68b0*/  HADD2.F32 R85, -RZ, R86.reuse.H0_H0 ;  /* 0x20000056ff557230 */ /* 0x100fe20000004100 */
[C---:B------:R-:W-:Y:S01]  /*68c0*/  IADD3 R178, PT, PT, R173.reuse, R188, RZ ;  /* 0x000000bcadb27210 */ /* 0x040fe20007ffe0ff */
[----:B------:R-:W-:Y:S01]  /*68d0*/  HADD2.F32 R86, -RZ, R86.H1_H1 ;  /* 0x30000056ff567230 */ /* 0x000fe20000004100 */
[----:B------:R-:W-:Y:S01]  /*68e0*/  IADD3 R180, PT, PT, R173, R190, RZ ;  /* 0x000000beadb47210 */ /* 0x000fe20007ffe0ff */
[--C-:B------:R-:W-:Y:S01]  /*68f0*/  HADD2.F32 R89, -RZ, R90.reuse.H0_H0 ;  /* 0x2000005aff597230 */ /* 0x100fe20000004100 */
[----:B------:R-:W-:Y:S01]  /*6900*/  SHF.L.U32 R183, R171, 0x4, RZ ;  /* 0x00000004abb77819 */ /* 0x000fe200000006ff */
[----:B------:R-:W-:Y:S01]  /*6910*/  HADD2.F32 R90, -RZ, R90.H1_H1 ;  /* 0x3000005aff5a7230 */ /* 0x000fe20000004100 */
[----:B------:R-:W-:Y:S01]  /*6920*/  F2FP.F16.E4M3.UNPACK_B R94, R145 ;  /* 0x00000091ff5e723e */ /* 0x000fe200020006ff */
[----:B------:R-:W-:Y:S01]  /*6930*/  HADD2.F32 R80, -RZ, R80.H1_H1 ;  /* 0x30000050ff507230 */ /* 0x000fe20000004100 */
[----:B------:R-:W-:Y:S01]  /*6940*/  F2FP.F16.E4M3.UNPACK_B R98, R146 ;  /* 0x00000092ff62723e */ /* 0x000fe200020006ff */
[----:B------:R-:W-:Y:S01]  /*6950*/  HADD2.F32 R83, -RZ, R84.H0_H0 ;  /* 0x20000054ff537230 */ /* 0x000fe20000004100 */
[----:B------:R-:W-:Y:S01]  /*6960*/  F2FP.F16.E4M3.UNPACK_B R102, R147 ;  /* 0x00000093ff66723e */ /* 0x000fe200020006ff */
[--C-:B------:R-:W-:Y:S01]  /*6970*/  HADD2.F32 R93, -RZ, R94.reuse.H0_H0 ;  /* 0x2000005eff5d7230 */ /* 0x100fe20000004100 */
[----:B------:R-:W-:Y:S01]  /*6980*/  F2FP.F16.E4M3.UNPACK_B R106, R148 ;  /* 0x00000094ff6a723e */ /* 0x000fe200020006ff */
[C---:B---3--:R-:W-:Y:S01]  /*6990*/  FMUL R0, R70.reuse, R4 ;  /* 0x0000000446007220 */ /* 0x048fe20000400000 */
[C---:B--2---:R-:W-:Y:S01]  /*69a0*/  FMUL R2, R70.reuse, R5 ;  /* 0x0000000546027220 */ /* 0x044fe20000400000 */
[C---:B------:R-:W-:Y:S01]  /*69b0*/  FMUL R4, R70.reuse, R8 ;  /* 0x0000000846047220 */ /* 0x040fe20000400000 */
[C---:B------:R-:W-:Y:S01]  /*69c0*/  FMUL R5, R70.reuse, R9 ;  /* 0x0000000946057220 */ /* 0x040fe20000400000 */
[C---:B------:R-:W-:Y:S01]  /*69d0*/  FFMA R0, R73.reuse, R72, R0 ;  /* 0x0000004849007223 */ /* 0x040fe20000000000 */
[C---:B------:R-:W-:Y:S01]  /*69e0*/  FFMA R2, R73.reuse, R75, R2 ;  /* 0x0000004b49027223 */ /* 0x040fe20000000002 */
[C---:B------:R-:W-:Y:S01]  /*69f0*/  FMUL R8, R70.reuse, R12 ;  /* 0x0000000c46087220 */ /* 0x040fe20000400000 */
[C---:B------:R-:W-:Y:S01]  /*6a00*/  FMUL R9, R70.reuse, R13 ;  /* 0x0000000d46097220 */ /* 0x040fe20000400000 */
[C---:B------:R-:W-:Y:S01]  /*6a10*/  FMUL R12, R70.reuse, R16 ;  /* 0x00000010460c7220 */ /* 0x040fe20000400000 */
[C---:B------:R-:W-:Y:S01]  /*6a20*/  FMUL R13, R70.reuse, R17 ;  /* 0x00000011460d7220 */ /* 0x040fe20000400000 */
[C---:B------:R-:W-:Y:S01]  /*6a30*/  FMUL R16, R70.reuse, R20 ;  /* 0x0000001446107220 */ /* 0x040fe20000400000 */
[C---:B------:R-:W-:Y:S01]  /*6a40*/  FMUL R17, R70.reuse, R21 ;  /* 0x0000001546117220 */ /* 0x040fe20000400000 */
[----:B------:R-:W-:Y:S02]  /*6a50*/  HADD2.F32 R94, -RZ, R94.H1_H1 ;  /* 0x3000005eff5e7230 */ /* 0x000fe40000004100 */
[C---:B------:R-:W-:Y:S01]  /*6a60*/  FMUL R20, R70.reuse, R24 ;  /* 0x0000001846147220 */ /* 0x040fe20000400000 */
[C---:B------:R-:W-:Y:S01]  /*6a70*/  FMUL R21, R70.reuse, R25 ;  /* 0x0000001946157220 */ /* 0x040fe20000400000 */
[--C-:B------:R-:W-:Y:S02]  /*6a80*/  HADD2.F32 R97, -RZ, R98.reuse.H0_H0 ;  /* 0x20000062ff617230 */ /* 0x100fe40000004100 */
[C---:B------:R-:W-:Y:S01]  /*6a90*/  FMUL R24, R70.reuse, R28 ;  /* 0x0000001c46187220 */ /* 0x040fe20000400000 */
[----:B------:R-:W-:Y:S02]  /*6aa0*/  HADD2.F32 R98, -RZ, R98.H1_H1 ;  /* 0x30000062ff627230 */ /* 0x000fe40000004100 */
[C---:B------:R-:W-:Y:S01]  /*6ab0*/  FMUL R25, R70.reuse, R29 ;  /* 0x0000001d46197220 */ /* 0x040fe20000400000 */
[--C-:B------:R-:W-:Y:S02]  /*6ac0*/  HADD2.F32 R101, -RZ, R102.reuse.H0_H0 ;  /* 0x20000066ff657230 */ /* 0x100fe40000004100 */
[C---:B------:R-:W-:Y:S01]  /*6ad0*/  FMUL R28, R70.reuse, R32 ;  /* 0x00000020461c7220 */ /* 0x040fe20000400000 */
[----:B------:R-:W-:Y:S02]  /*6ae0*/  HADD2.F32 R102, -RZ, R102.H1_H1 ;  /* 0x30000066ff667230 */ /* 0x000fe40000004100 */
[C---:B------:R-:W-:Y:S01]  /*6af0*/  FMUL R29, R70.reuse, R33 ;  /* 0x00000021461d7220 */ /* 0x040fe20000400000 */
[--C-:B------:R-:W-:Y:S02]  /*6b00*/  HADD2.F32 R105, -RZ, R106.reuse.H0_H0 ;  /* 0x2000006aff697230 */ /* 0x100fe40000004100 */
[C---:B------:R-:W-:Y:S01]  /*6b10*/  FMUL R32, R70.reuse, R36 ;  /* 0x0000002446207220 */ /* 0x040fe20000400000 */
[----:B------:R-:W-:Y:S01]  /*6b20*/  F2FP.F16.E4M3.UNPACK_B R96, R145.H1 ;  /* 0x00000091ff60723e */ /* 0x000fe200030006ff */
[----:B------:R-:W-:Y:S02]  /*6b30*/  HADD2.F32 R106, -RZ, R106.H1_H1 ;  /* 0x3000006aff6a7230 */ /* 0x000fe40000004100 */
[C---:B------:R-:W-:Y:S01]  /*6b40*/  FMUL R33, R70.reuse, R37 ;  /* 0x0000002546217220 */ /* 0x040fe20000400000 */
[C---:B------:R-:W-:Y:S01]  /*6b50*/  FMUL R36, R70.reuse, R40 ;  /* 0x0000002846247220 */ /* 0x040fe20000400000 */
[----:B------:R-:W-:Y:S01]  /*6b60*/  F2FP.F16.E4M3.UNPACK_B R100, R146.H1 ;  /* 0x00000092ff64723e */ /* 0x000fe200030006ff */
        /* <DEDUP_REMOVED lines=8> */
[----:B------:R-:W-:Y:S01]  /*6bf0*/  F2FP.F16.E4M3.UNPACK_B R110, R149 ;  /* 0x00000095ff6e723e */ /* 0x000fe200020006ff */
[C---:B------:R-:W-:Y:S01]  /*6c00*/  FMUL R49, R70.reuse, R53 ;  /* 0x0000003546317220 */ /* 0x040fe20000400000 */
[C---:B------:R-:W-:Y:S01]  /*6c10*/  FMUL R52, R70.reuse, R56 ;  /* 0x0000003846347220 */ /* 0x040fe20000400000 */
[----:B------:R-:W-:Y:S01]  /*6c20*/  F2FP.F16.E4M3.UNPACK_B R112, R149.H1 ;  /* 0x00000095ff70723e */ /* 0x000fe200030006ff */
[C---:B------:R-:W-:Y:S01]  /*6c30*/  FMUL R53, R70.reuse, R57 ;  /* 0x0000003946357220 */ /* 0x040fe20000400000 */
[--C-:B------:R-:W-:Y:S02]  /*6c40*/  HADD2.F32 R109, -RZ, R110.reuse.H0_H0 ;  /* 0x2000006eff6d7230 */ /* 0x100fe40000004100 */
[C---:B------:R-:W-:Y:S01]  /*6c50*/  FMUL R56, R70.reuse, R60 ;  /* 0x0000003c46387220 */ /* 0x040fe20000400000 */
[----:B------:R-:W-:Y:S01]  /*6c60*/  F2FP.F16.E4M3.UNPACK_B R114, R150 ;  /* 0x00000096ff72723e */ /* 0x000fe200020006ff */
[----:B------:R-:W-:Y:S02]  /*6c70*/  HADD2.F32 R110, -RZ, R110.H1_H1 ;  /* 0x3000006eff6e7230 */ /* 0x000fe40000004100 */
[C---:B------:R-:W-:Y:S01]  /*6c80*/  FMUL R57, R70.reuse, R61 ;  /* 0x0000003d46397220 */ /* 0x040fe20000400000 */
[C---:B------:R-:W-:Y:S01]  /*6c90*/  FMUL R60, R70.reuse, R64 ;  /* 0x00000040463c7220 */ /* 0x040fe20000400000 */
[----:B------:R-:W-:Y:S01]  /*6ca0*/  F2FP.F16.E4M3.UNPACK_B R116, R150.H1 ;  /* 0x00000096ff74723e */ /* 0x000fe200030006ff */
[--C-:B------:R-:W-:Y:S02]  /*6cb0*/  HADD2.F32 R113, -RZ, R114.reuse.H0_H0 ;  /* 0x20000072ff717230 */ /* 0x100fe40000004100 */
[C---:B------:R-:W-:Y:S01]  /*6cc0*/  FMUL R61, R70.reuse, R65 ;  /* 0x00000041463d7220 */ /* 0x040fe20000400000 */
[----:B------:R-:W-:Y:S02]  /*6cd0*/  HADD2.F32 R114, -RZ, R114.H1_H1 ;  /* 0x30000072ff727230 */ /* 0x000fe40000004100 */
[C---:B------:R-:W-:Y:S01]  /*6ce0*/  FMUL R3, R70.reuse, R6 ;  /* 0x0000000646037220 */ /* 0x040fe20000400000 */
[----:B------:R-:W-:Y:S01]  /*6cf0*/  F2FP.F16.E4M3.UNPACK_B R118, R151 ;  /* 0x00000097ff76723e */ /* 0x000fe200020006ff */
[C---:B------:R-:W-:Y:S01]  /*6d00*/  FMUL R7, R70.reuse, R7 ;  /* 0x0000000746077220 */ /* 0x040fe20000400000 */
[C---:B------:R-:W-:Y:S01]  /*6d10*/  FMUL R6, R70.reuse, R10 ;  /* 0x0000000a46067220 */ /* 0x040fe20000400000 */
[----:B------:R-:W-:Y:S01]  /*6d20*/  F2FP.F16.E4M3.UNPACK_B R120, R151.H1 ;  /* 0x00000097ff78723e */ /* 0x000fe200030006ff */
[C---:B------:R-:W-:Y:S01]  /*6d30*/  FFMA R3, R73.reuse, R74, R3 ;  /* 0x0000004a49037223 */ /* 0x040fe20000000003 */
[C---:B------:R-:W-:Y:S01]  /*6d40*/  FFMA R7, R73.reuse, R76, R7 ;  /* 0x0000004c49077223 */ /* 0x040fe20000000007 */
[----:B------:R-:W-:Y:S01]  /*6d50*/  F2FP.F16.E4M3.UNPACK_B R122, R152 ;  /* 0x00000098ff7a723e */ /* 0x000fe200020006ff */
[C---:B------:R-:W-:Y:S01]  /*6d60*/  FFMA R4, R73.reuse, R77, R4 ;  /* 0x0000004d49047223 */ /* 0x040fe20000000004 */
[C---:B------:R-:W-:Y:S01]  /*6d70*/  FFMA R5, R73.reuse, R78, R5 ;  /* 0x0000004e49057223 */ /* 0x040fe20000000005 */
[----:B------:R-:W-:Y:S01]  /*6d80*/  F2FP.F16.E4M3.UNPACK_B R124, R152.H1 ;  /* 0x00000098ff7c723e */ /* 0x000fe200030006ff */
[----:B------:R-:W-:Y:S01]  /*6d90*/  FFMA R6, R73, R79, R6 ;  /* 0x0000004f49067223 */ /* 0x000fe20000000006 */
[----:B------:R-:W-:Y:S01]  /*6da0*/  F2FP.SATFINITE.E4M3.F32.PACK_AB_MERGE_C R179, R7, R3, RZ ;  /* 0x0000000307b3723e */ /* 0x000fe200048070ff */
[--C-:B------:R-:W-:Y:S02]  /*6db0*/  HADD2.F32 R117, -RZ, R118.reuse.H0_H0 ;  /* 0x20000076ff757230 */ /* 0x100fe40000004100 */
[----:B------:R-:W-:Y:S01]  /*6dc0*/  FMUL R11, R70, R11 ;  /* 0x0000000b460b7220 */ /* 0x000fe20000400000 */
[----:B------:R-:W-:Y:S01]  /*6dd0*/  HADD2.F32 R118, -RZ, R118.H1_H1 ;  /* 0x30000076ff767230 */ /* 0x000fe20000004100 */
[----:B------:R-:W-:Y:S01]  /*6de0*/  F2FP.SATFINITE.E4M3.F32.PACK_AB_MERGE_C R184, R2, R0, R179 ;  /* 0x0000000002b8723e */ /* 0x000fe200048070b3 */
[--C-:B------:R-:W-:Y:S01]  /*6df0*/  HADD2.F32 R121, -RZ, R122.reuse.H0_H0 ;  /* 0x2000007aff797230 */ /* 0x100fe20000004100 */
[----:B------:R-:W-:Y:S01]  /*6e00*/  IADD3 R179, PT, PT, R183, R178, RZ ;  /* 0x000000b2b7b37210 */ /* 0x000fe20007ffe0ff */
[C---:B------:R-:W-:Y:S01]  /*6e10*/  FFMA R11, R73.reuse, R80, R11 ;  /* 0x00000050490b7223 */ /* 0x040fe2000000000b */
[C---:B------:R-:W-:Y:S01]  /*6e20*/  FFMA R8, R73.reuse, R81, R8 ;  /* 0x0000005149087223 */ /* 0x040fe20000000008 */
[----:B------:R-:W-:Y:S01]  /*6e30*/  FFMA R9, R73, R82, R9 ;  /* 0x0000005249097223 */ /* 0x000fe20000000009 */
[----:B------:R-:W-:Y:S02]  /*6e40*/  HADD2.F32 R122, -RZ, R122.H1_H1 ;  /* 0x3000007aff7a7230 */ /* 0x000fe40000004100 */
[C---:B------:R-:W-:Y:S01]  /*6e50*/  FMUL R10, R70.reuse, R14 ;  /* 0x0000000e460a7220 */ /* 0x040fe20000400000 */
[----:B------:R-:W-:Y:S01]  /*6e60*/  HADD2.F32 R84, -RZ, R84.H1_H1 ;  /* 0x30000054ff547230 */ /* 0x000fe20000004100 */
[----:B------:R-:W-:Y:S01]  /*6e70*/  F2FP.SATFINITE.E4M3.F32.PACK_AB_MERGE_C R185, R11, R6, RZ ;  /* 0x000000060bb9723e */ /* 0x000fe200048070ff */
[C---:B------:R-:W-:Y:S01]  /*6e80*/  FMUL R15, R70.reuse, R15 ;  /* 0x0000000f460f7220 */ /* 0x040fe20000400000 */
[--C-:B------:R-:W-:Y:S02]  /*6e90*/  HADD2.F32 R87, -RZ, R88.reuse.H0_H0 ;  /* 0x20000058ff577230 */ /* 0x100fe40000004100 */
[----:B------:R-:W-:Y:S01]  /*6ea0*/  FFMA R10, R73, R83, R10 ;  /* 0x00000053490a7223 */ /* 0x000fe2000000000a */
[----:B------:R-:W-:Y:S01]  /*6eb0*/  F2FP.SATFINITE.E4M3.F32.PACK_AB_MERGE_C R185, R5, R4, R185 ;  /* 0x0000000405b9723e */ /* 0x000fe200048070b9 */
[C---:B------:R-:W-:Y:S01]  /*6ec0*/  FFMA R15, R73.reuse, R84, R15 ;  /* 0x00000054490f7223 */ /* 0x040fe2000000000f */
[C---:B------:R-:W-:Y:S01]  /*6ed0*/  FFMA R12, R73.reuse, R85, R12 ;  /* 0x00000055490c7223 */ /* 0x040fe2000000000c */
[----:B------:R-:W-:Y:S01]  /*6ee0*/  FFMA R13, R73, R86, R13 ;  /* 0x00000056490d7223 */ /* 0x000fe2000000000d */
[----:B------:R-:W-:Y:S02]  /*6ef0*/  HADD2.F32 R88, -RZ, R88.H1_H1 ;  /* 0x30000058ff587230 */ /* 0x000fe40000004100 */
[C---:B------:R-:W-:Y:S01]  /*6f00*/  FMUL R14, R70.reuse, R18 ;  /* 0x00000012460e7220 */ /* 0x040fe20000400000 */
[----:B------:R-:W-:Y:S01]  /*6f10*/  F2FP.F16.E4M3.UNPACK_B R126, R153 ;  /* 0x00000099ff7e723e */ /* 0x000fe200020006ff */
[C---:B------:R-:W-:Y:S01]  /*6f20*/  FMUL R19, R70.reuse, R19 ;  /* 0x0000001346137220 */ /* 0x040fe20000400000 */
[----:B------:R-:W-:Y:S01]  /*6f30*/  HADD2.F32 R91, -RZ, R92.H0_H0 ;  /* 0x2000005cff5b7230 */ /* 0x000fe20000004100 */
[----:B------:R-:W-:Y:S01]  /*6f40*/  F2FP.SATFINITE.E4M3.F32.PACK_AB_MERGE_C R186, R15, R10, RZ ;  /* 0x0000000a0fba723e */ /* 0x000fe200048070ff */
[C---:B------:R-:W-:Y:S01]  /*6f50*/  FFMA R14, R73.reuse, R87, R14 ;  /* 0x00000057490e7223 */ /* 0x040fe2000000000e */
[C---:B------:R-:W-:Y:S01]  /*6f60*/  FFMA R19, R73.reuse, R88, R19 ;  /* 0x0000005849137223 */ /* 0x040fe20000000013 */
[C---:B------:R-:W-:Y:S01]  /*6f70*/  FFMA R16, R73.reuse, R89, R16 ;  /* 0x0000005949107223 */ /* 0x040fe20000000010 */
[----:B------:R-:W-:Y:S01]  /*6f80*/  F2FP.F16.E4M3.UNPACK_B R128, R153.H1 ;  /* 0x00000099ff80723e */ /* 0x000fe200030006ff */
[----:B------:R-:W-:Y:S01]  /*6f90*/  FFMA R17, R73, R90, R17 ;  /* 0x0000005a49117223 */ /* 0x000fe20000000011 */
[----:B------:R-:W-:Y:S01]  /*6fa0*/  F2FP.SATFINITE.E4M3.F32.PACK_AB_MERGE_C R186, R9, R8, R186 ;  /* 0x0000000809ba723e */ /* 0x000fe200048070ba */
[--C-:B------:R-:W-:Y:S01]  /*6fb0*/  HADD2.F32 R125, -RZ, R126.reuse.H0_H0 ;  /* 0x2000007eff7d7230 */ /* 0x100fe20000004100 */
[----:B------:R-:W-:Y:S01]  /*6fc0*/  F2FP.SATFINITE.E4M3.F32.PACK_AB_MERGE_C R187, R19, R14, RZ ;  /* 0x0000000e13bb723e */ /* 0x000fe200048070ff */
[----:B------:R-:W-:Y:S02]  /*6fd0*/  HADD2.F32 R126, -RZ, R126.H1_H1 ;  /* 0x3000007eff7e7230 */ /* 0x000fe40000004100 */
[C---:B------:R-:W-:Y:S01]  /*6fe0*/  FMUL R18, R70.reuse, R22 ;  /* 0x0000001646127220 */ /* 0x040fe20000400000 */
[----:B------:R-:W-:Y:S01]  /*6ff0*/  HADD2.F32 R92, -RZ, R92.H1_H1 ;  /* 0x3000005cff5c7230 */ /* 0x000fe20000004100 */
[----:B------:R-:W-:Y:S01]  /*7000*/  F2FP.SATFINITE.E4M3.F32.PACK_AB_MERGE_C R187, R13, R12, R187 ;  /* 0x0000000c0dbb723e */ /* 0x000fe200048070bb */
[C---:B------:R-:W-:Y:S01]  /*7010*/  FMUL R23, R70.reuse, R23 ;  /* 0x0000001746177220 */ /* 0x040fe20000400000 */
[--C-:B------:R-:W-:Y:S02]  /*7020*/  HADD2.F32 R95, -RZ, R96.reuse.H0_H0 ;  /* 0x20000060ff5f7230 */ /* 0x100fe40000004100 */
[C---:B------:R-:W-:Y:S01]  /*7030*/  FFMA R18, R73.reuse, R91, R18 ;  /* 0x0000005b49127223 */ /* 0x040fe20000000012 */
[----:B------:R-:W-:Y:S01]  /*7040*/  HADD2.F32 R96, -RZ, R96.H1_H1 ;  /* 0x30000060ff607230 */ /* 0x000fe20000004100 */
[----:B------:R1:W-:Y:S01]  /*7050*/  STS.128 [R137+UR44+0x8200], R184 ;  /* 0x008200b889007988 */ /* 0x0003e20008000c2c */
[C---:B------:R-:W-:Y:S01]  /*7060*/  FFMA R23, R73.reuse, R92, R23 ;  /* 0x0000005c49177223 */ /* 0x040fe20000000017 */
[C---:B------:R-:W-:Y:S01]  /*7070*/  FFMA R20, R73.reuse, R93, R20 ;  /* 0x0000005d49147223 */ /* 0x040fe20000000014 */
[----:B------:R-:W-:Y:S01]  /*7080*/  FFMA R21, R73, R94, R21 ;  /* 0x0000005e49157223 */ /* 0x000fe20000000015 */
        /* <DEDUP_REMOVED lines=20> */
[----:B------:R-:W-:Y:S02]  /*71d0*/  HADD2.F32 R104, -RZ, R104.H1_H1 ;  /* 0x30000068ff687230 */ /* 0x000fe40000004100 */
        /* <DEDUP_REMOVED lines=24> */
[----:B------:R1:W-:Y:S01]  /*7360*/  STS.128 [R178+0x8010], R192 ;  /* 0x008010c0b2007388 */ /* 0x0003e20000000c00 */
[C---:B------:R-:W-:Y:S01]  /*7370*/  FFMA R39, R73.reuse, R108, R39 ;  /* 0x0000006c49277223 */ /* 0x040fe20000000027 */
[C---:B------:R-:W-:Y:S01]  /*7380*/  FFMA R36, R73.reuse, R109, R36 ;  /* 0x0000006d49247223 */ /* 0x040fe20000000024 */
[----:B------:R-:W-:Y:S01]  /*7390*/  FFMA R37, R73, R110, R37 ;  /* 0x0000006e49257223 */ /* 0x000fe20000000025 */
[----:B------:R-:W-:Y:S01]  /*73a0*/  FMUL R38, R70, R42 ;  /* 0x0000002a46267220 */ /* 0x000fe20000400000 */
[----:B------:R-:W-:Y:S01]  /*73b0*/  ISETP.NE.AND P0, PT, R176, RZ, PT ;  /* 0x000000ffb000720c */ /* 0x000fe20003f05270 */
[C---:B------:R-:W-:Y:S01]  /*73c0*/  FMUL R43, R70.reuse, R43 ;  /* 0x0000002b462b7220 */ /* 0x040fe20000400000 */
[--C-:B------:R-:W-:Y:S01]  /*73d0*/  HADD2.F32 R115, -RZ, R116.reuse.H0_H0 ;  /* 0x20000074ff737230 */ /* 0x100fe20000004100 */
[----:B------:R-:W-:Y:S01]  /*73e0*/  F2FP.SATFINITE.E4M3.F32.PACK_AB_MERGE_C R196, R39, R34, RZ ;  /* 0x0000002227c4723e */ /* 0x000fe200048070ff */
[C---:B------:R-:W-:Y:S01]  /*73f0*/  FFMA R38, R73.reuse, R111, R38 ;  /* 0x0000006f49267223 */ /* 0x040fe20000000026 */
[C---:B------:R-:W-:Y:S01]  /*7400*/  FFMA R43, R73.reuse, R112, R43 ;  /* 0x00000070492b7223 */ /* 0x040fe2000000002b */
[----:B------:R-:W-:Y:S01]  /*7410*/  FFMA R40, R73, R113, R40 ;  /* 0x0000007149287223 */ /* 0x000fe20000000028 */
[----:B------:R-:W-:Y:S01]  /*7420*/  F2FP.SATFINITE.E4M3.F32.PACK_AB_MERGE_C R196, R33, R32, R196 ;  /* 0x0000002021c4723e */ /* 0x000fe200048070c4 */
[----:B------:R-:W-:Y:S01]  /*7430*/  FFMA R41, R73, R114, R41 ;  /* 0x0000007249297223 */ /* 0x000fe20000000029 */
[----:B------:R-:W-:Y:S01]  /*7440*/  HADD2.F32 R116, -RZ, R116.H1_H1 ;  /* 0x30000074ff747230 */ /* 0x000fe20000004100 */
[----:B------:R-:W-:Y:S01]  /*7450*/  F2FP.SATFINITE.E4M3.F32.PACK_AB_MERGE_C R197, R43, R38, RZ ;  /* 0x000000262bc5723e */ /* 0x000fe200048070ff */
[C---:B------:R-:W-:Y:S01]  /*7460*/  FMUL R42, R70.reuse, R46 ;  /* 0x0000002e462a7220 */ /* 0x040fe20000400000 */
[C---:B------:R-:W-:Y:S01]  /*7470*/  FMUL R47, R70.reuse, R47 ;  /* 0x0000002f462f7220 */ /* 0x040fe20000400000 */
[--C-:B------:R-:W-:Y:S01]  /*7480*/  HADD2.F32 R119, -RZ, R120.reuse.H0_H0 ;  /* 0x20000078ff777230 */ /* 0x100fe20000004100 */
[----:B------:R-:W-:Y:S01]  /*7490*/  F2FP.SATFINITE.E4M3.F32.PACK_AB_MERGE_C R197, R37, R36, R197 ;  /* 0x0000002425c5723e */ /* 0x000fe200048070c5 */
[C---:B------:R-:W-:Y:S01]  /*74a0*/  FFMA R42, R73.reuse, R115, R42 ;  /* 0x00000073492a7223 */ /* 0x040fe2000000002a */
[C---:B------:R-:W-:Y:S01]  /*74b0*/  FFMA R47, R73.reuse, R116, R47 ;  /* 0x00000074492f7223 */ /* 0x040fe2000000002f */
[----:B------:R-:W-:Y:S01]  /*74c0*/  FFMA R44, R73, R117, R44 ;  /* 0x00000075492c7223 */ /* 0x000fe2000000002c */
[----:B------:R-:W-:Y:S01]  /*74d0*/  ISETP.NE.AND P6, PT, R189, RZ, PT ;  /* 0x000000ffbd00720c */ /* 0x000fe20003fc5270 */
[----:B------:R-:W-:Y:S01]  /*74e0*/  FFMA R45, R73, R118, R45 ;  /* 0x00000076492d7223 */ /* 0x000fe2000000002d */
[----:B------:R-:W-:Y:S01]  /*74f0*/  HADD2.F32 R120, -RZ, R120.H1_H1 ;  /* 0x30000078ff787230 */ /* 0x000fe20000004100 */
[----:B------:R-:W-:Y:S01]  /*7500*/  F2FP.SATFINITE.E4M3.F32.PACK_AB_MERGE_C R198, R47, R42, RZ ;  /* 0x0000002a2fc6723e */ /* 0x000fe200048070ff */
[C---:B------:R-:W-:Y:S01]  /*7510*/  FMUL R46, R70.reuse, R50 ;  /* 0x00000032462e7220 */ /* 0x040fe20000400000 */
[C---:B------:R-:W-:Y:S01]  /*7520*/  FMUL R51, R70.reuse, R51 ;  /* 0x0000003346337220 */ /* 0x040fe20000400000 */
[--C-:B------:R-:W-:Y:S02]  /*7530*/  HADD2.F32 R123, -RZ, R124.reuse.H0_H0 ;  /* 0x2000007cff7b7230 */ /* 0x100fe40000004100 */
[C---:B------:R-:W-:Y:S01]  /*7540*/  FMUL R50, R70.reuse, R54 ;  /* 0x0000003646327220 */ /* 0x040fe20000400000 */
[C---:B------:R-:W-:Y:S01]  /*7550*/  FFMA R46, R73.reuse, R119, R46 ;  /* 0x00000077492e7223 */ /* 0x040fe2000000002e */
[----:B------:R-:W-:Y:S02]  /*7560*/  HADD2.F32 R124, -RZ, R124.H1_H1 ;  /* 0x3000007cff7c7230 */ /* 0x000fe40000004100 */
[C---:B------:R-:W-:Y:S01]  /*7570*/  FFMA R51, R73.reuse, R120, R51 ;  /* 0x0000007849337223 */ /* 0x040fe20000000033 */
[C---:B------:R-:W-:Y:S01]  /*7580*/  FMUL R55, R70.reuse, R55 ;  /* 0x0000003746377220 */ /* 0x040fe20000400000 */
[C---:B------:R-:W-:Y:S01]  /*7590*/  FFMA R48, R73.reuse, R121, R48 ;  /* 0x0000007949307223 */ /* 0x040fe20000000030 */
[C---:B------:R-:W-:Y:S01]  /*75a0*/  FFMA R49, R73.reuse, R122, R49 ;  /* 0x0000007a49317223 */ /* 0x040fe20000000031 */
[--C-:B------:R-:W-:Y:S02]  /*75b0*/  HADD2.F32 R127, -RZ, R128.reuse.H0_H0 ;  /* 0x20000080ff7f7230 */ /* 0x100fe40000004100 */
[C---:B------:R-:W-:Y:S01]  /*75c0*/  FFMA R50, R73.reuse, R123, R50 ;  /* 0x0000007b49327223 */ /* 0x040fe20000000032 */
[----:B------:R-:W-:Y:S02]  /*75d0*/  HADD2.F32 R128, -RZ, R128.H1_H1 ;  /* 0x30000080ff807230 */ /* 0x000fe40000004100 */
[C---:B------:R-:W-:Y:S01]  /*75e0*/  FMUL R54, R70.reuse, R58 ;  /* 0x0000003a46367220 */ /* 0x040fe20000400000 */
        /* <DEDUP_REMOVED lines=16> */
[----:B------:R-:W-:Y:S01]  /*76f0*/  FFMA R63, R73, R132, R63 ;  /* 0x00000084493f7223 */ /* 0x000fe2000000003f */
[----:B------:R-:W-:Y:S01]  /*7700*/  FMUL R67, R70, R67 ;  /* 0x0000004346437220 */ /* 0x000fe20000400000 */
[----:B------:R-:W-:Y:S01]  /*7710*/  F2FP.SATFINITE.E4M3.F32.PACK_AB_MERGE_C R199, R51, R46, RZ ;  /* 0x0000002e33c7723e */ /* 0x000fe200048070ff */
[C---:B------:R-:W-:Y:S01]  /*7720*/  FFMA R60, R73.reuse, R133, R60 ;  /* 0x00000085493c7223 */ /* 0x040fe2000000003c */
[C---:B------:R-:W-:Y:S01]  /*7730*/  FFMA R61, R73.reuse, R134, R61 ;  /* 0x00000086493d7223 */ /* 0x040fe2000000003d */
[C---:B------:R-:W-:Y:S01]  /*7740*/  FFMA R62, R73.reuse, R135, R62 ;  /* 0x00000087493e7223 */ /* 0x040fe2000000003e */
[----:B------:R-:W-:Y:S01]  /*7750*/  FFMA R67, R73, R136, R67 ;  /* 0x0000008849437223 */ /* 0x000fe20000000043 */
[----:B------:R-:W-:Y:S02]  /*7760*/  F2FP.SATFINITE.E4M3.F32.PACK_AB_MERGE_C R198, R41, R40, R198 ;  /* 0x0000002829c6723e */ /* 0x000fe400048070c6 */
[----:B------:R-:W-:Y:S02]  /*7770*/  F2FP.SATFINITE.E4M3.F32.PACK_AB_MERGE_C R199, R45, R44, R199 ;  /* 0x0000002c2dc7723e */ /* 0x000fe400048070c7 */
[----:B------:R-:W-:Y:S02]  /*7780*/  F2FP.SATFINITE.E4M3.F32.PACK_AB_MERGE_C R200, R55, R50, RZ ;  /* 0x0000003237c8723e */ /* 0x000fe400048070ff */
[----:B------:R-:W-:Y:S01]  /*7790*/  F2FP.SATFINITE.E4M3.F32.PACK_AB_MERGE_C R201, R59, R54, RZ ;  /* 0x000000363bc9723e */ /* 0x000fe200048070ff */
[----:B------:R1:W-:Y:S01]  /*77a0*/  STS.128 [R180+0x8020], R196 ;  /* 0x008020c4b4007388 */ /* 0x0003e20000000c00 */
[----:B------:R-:W-:Y:S02]  /*77b0*/  F2FP.SATFINITE.E4M3.F32.PACK_AB_MERGE_C R202, R63, R58, RZ ;  /* 0x0000003a3fca723e */ /* 0x000fe400048070ff */
[----:B------:R-:W-:Y:S02]  /*77c0*/  F2FP.SATFINITE.E4M3.F32.PACK_AB_MERGE_C R203, R67, R62, RZ ;  /* 0x0000003e43cb723e */ /* 0x000fe400048070ff */
[----:B------:R-:W-:Y:S02]  /*77d0*/  F2FP.SATFINITE.E4M3.F32.PACK_AB_MERGE_C R200, R49, R48, R200 ;  /* 0x0000003031c8723e */ /* 0x000fe400048070c8 */
[----:B------:R-:W-:Y:S02]  /*77e0*/  F2FP.SATFINITE.E4M3.F32.PACK_AB_MERGE_C R201, R53, R52, R201 ;  /* 0x0000003435c9723e */ /* 0x000fe400048070c9 */
[----:B------:R-:W-:Y:S02]  /*77f0*/  F2FP.SATFINITE.E4M3.F32.PACK_AB_MERGE_C R202, R57, R56, R202 ;  /* 0x0000003839ca723e */ /* 0x000fe400048070ca */
[----:B------:R-:W-:Y:S02]  /*7800*/  F2FP.SATFINITE.E4M3.F32.PACK_AB_MERGE_C R203, R61, R60, R203 ;  /* 0x0000003c3dcb723e */ /* 0x000fe400048070cb */
[----:B------:R-:W-:Y:S02]  /*7810*/  LEA R191, R168, UR44, 0x3 ;  /* 0x0000002ca8bf7c11 */ /* 0x000fe4000f8e18ff */
[----:B------:R-:W-:Y:S01]  /*7820*/  @P6 SHF.L.U32 R204, R167, 0x1f, RZ ;  /* 0x0000001fa7cc6819 */ /* 0x000fe200000006ff */
[----:B------:R1:W-:Y:S01]  /*7830*/  STS.128 [R179+0x8010], R200 ;  /* 0x008010c8b3007388 */ /* 0x0003e20000000c00 */
[----:B------:R-:W-:Y:S01]  /*7840*/  @!PT LDS RZ, [RZ] ;  /* 0x00000000fffff984 */ /* 0x000fe20000000800 */
[----:B------:R-:W-:Y:S01]  /*7850*/  @!PT LDS RZ, [RZ] ;  /* 0x00000000fffff984 */ /* 0x000fe20000000800 */
[----:B------:R-:W-:Y:S01]  /*7860*/  @!PT LDS RZ, [RZ] ;  /* 0x00000000fffff984 */ /* 0x000fe20000000800 */
[----:B------:R-:W-:Y:S01]  /*7870*/  @!PT LDS RZ, [RZ] ;  /* 0x00000000fffff984 */ /* 0x000fe20000000800 */
[----:B------:R2:W-:Y:S07]  /*7880*/  MEMBAR.ALL.CTA ;  /* 0x0000000000007992 */ /* 0x0005ee0000008000 */
[----:B--2---:R-:W2:Y:S02]  /*7890*/  FENCE.VIEW.ASYNC.S ;  /* 0x00000000000073c6 */ /* 0x004ea40000000000 */
[----:B--2---:R-:W-:Y:S06]  /*78a0*/  BAR.SYNC.DEFER_BLOCKING 0x1, 0x80 ;  /* 0x0042000000007b1d */ /* 0x004fec0000010000 */
[----:B------:R-:W-:Y:S05]  /*78b0*/  @P0 BRA `(.L_x_116) ;  /* 0x0000000000280947 */ /* 0x000fea0003800000 */
[----:B------:R-:W-:Y:S01]  /*78c0*/  UIADD3 UR4, UPT, UPT, UR44, 0x8200, URZ ;  /* 0x000082002c047890 */ /* 0x000fe2000fffe0ff */
[----:B------:R-:W-:Y:S05]  /*78d0*/  UMOV UR51, UR36 ;  /* 0x0000002400337c82 */ /* 0x000fea0008000000 */
[----:B------:R-:W-:Y:S01]  /*78e0*/  MOV R175, UR4 ;  /* 0x0000000400af7c02 */ /* 0x000fe20008000f00 */
[----:B------:R-:W-:Y:S03]  /*78f0*/  UIADD3 UR4, UP0, UPT, UR62, 0x680, URZ ;  /* 0x000006803e047890 */ /* 0x000fe6000ff1e0ff */
[----:B------:R-:W-:Y:S01]  /*7900*/  R2UR UR48, R175 ;  /* 0x00000000af3072ca */ /* 0x000fe200000e0000 */
[----:B------:R-:W-:Y:S11]  /*7910*/  UIADD3.X UR5, UPT, UPT, URZ, UR63, URZ, UP0, !UPT ;  /* 0x0000003fff057290 */ /* 0x000ff600087fe4ff */
[----:B------:R-:W-:Y:S01]  /*7920*/  @!UPT UIADD3 URZ, UPT, UPT, URZ, URZ, URZ ;  /* 0x000000fffffff290 */ /* 0x000fe2000fffe0ff */
[----:B------:R2:W-:Y:S01]  /*7930*/  UTMASTG.3D [UR48], [UR4] ;  /* 0x00000030040073b5 */ /* 0x0005e20008010000 */
[----:B------:R0:W-:Y:S01]  /*7940*/  UTMACMDFLUSH ;  /* 0x00000000000079b7 */ /* 0x0001e20000000000 */
[----:B--2---:R-:W-:Y:S04]  /*7950*/  DEPBAR.LE SB0, 0x1 ;  /* 0x000080400000791a */ /* 0x004fe80000000000 */
.L_x_116:
[----:B------:R-:W-:Y:S05]  /*7960*/  BSYNC.RECONVERGENT B0 ;  /* 0x0000000000007941 */ /* 0x000fea0003800200 */
.L_x_115:
[----:B------:R-:W-:Y:S06]  /*7970*/  BAR.SYNC.DEFER_BLOCKING 0x1, 0x80 ;  /* 0x0042000000007b1d */ /* 0x000fec0000010000 */
[----:B------:R-:W2:Y:S01]  /*7980*/  @P6 SYNCS.PHASECHK.TRANS64.TRYWAIT P0, [R191+URZ+0x40], R204 ;  /* 0x000040ccbf0065a7 */ /* 0x000ea200080011ff */
[----:B------:R-:W-:Y:S01]  /*7990*/  BSSY B1, `(.L_x_117) ;  /* 0x0000023000017945 */ /* 0x000fe20003800000 */
[----:B--2---:R-:W-:Y:S03]  /*79a0*/  @P6 SEL R181, RZ, 0x1, !P0 ;  /* 0x00000001ffb56807 */ /* 0x004fe60004000000 */
[----:B------:R-:W-:Y:S05]  /*79b0*/  @!P6 BRA `(.L_x_118) ;  /* 0x000000000080e947 */ /* 0x000fea0003800000 */
[----:B------:R-:W-:Y:S01]  /*79c0*/  ISETP.NE.AND P1, PT, R182, RZ, PT ;  /* 0x000000ffb600720c */ /* 0x000fe20003f25270 */
[----:B------:R-:W-:Y:S01]  /*79d0*/  BSSY B0, `(.L_x_119) ;  /* 0x000000a000007945 */ /* 0x000fe20003800000 */
[----:B------:R-:W-:Y:S11]  /*79e0*/  ISETP.NE.AND P0, PT, R181, RZ, PT ;  /* 0x000000ffb500720c */ /* 0x000ff60003f05270 */
[----:B------:R-:W-:Y:S04]  /*79f0*/  @P1 IMAD R3, R168, 0x2000, R173 ;  /* 0x00002000a8031824 */ /* 0x000fe800078e02ad */
[C---:B------:R-:W-:Y:S01]  /*7a00*/  @P1 IMAD.IADD R6, R3.reuse, 0x1, R188 ;  /* 0x0000000103061824 */ /* 0x040fe200078e02bc */
[----:B------:R-:W-:Y:S03]  /*7a10*/  @P1 IADD3 R4, PT, PT, R3, R190, RZ ;  /* 0x000000be03041210 */ /* 0x000fe60007ffe0ff */
[----:B------:R-:W-:Y:S01]  /*7a20*/  @P1 IMAD.IADD R2, R183, 0x1, R6 ;  /* 0x00000001b7021824 */ /* 0x000fe200078e0206 */
[----:B------:R-:W-:Y:S06]  /*7a30*/  @P0 BRA `(.L_x_120) ;  /* 0x00000000000c0947 */ /* 0x000fec0003800000 */
[----:B------:R-:W-:Y:S04]  /*7a40*/  SHF.L.U32 R0, R167, 0x1f, RZ ;  /* 0x0000001fa7007819 */ /* 0x000fe800000006ff */
[----:B------:R-:W2:Y:S02]  /*7a50*/  SYNCS.PHASECHK.TRANS64.TRYWAIT P0, [R191+URZ+0x40], R0 ;  /* 0x00004000bf0075a7 */ /* 0x000ea400080011ff */
[----:B--2---:R-:W-:Y:S05]  /*7a60*/  @!P0 BRA `(.L_x_121) ;  /* 0x0000004c00248947 */ /* 0x004fea0003800000 */
.L_x_120:
[----:B------:R-:W-:Y:S05]  /*7a70*/  BSYNC B0 ;  /* 0x0000000000007941 */ /* 0x000fea0003800000 */
.L_x_119:
[----:B------:R-:W-:Y:S01]  /*7a80*/  ISETP.NE.AND P0, PT, R182, RZ, PT ;  /* 0x000000ffb600720c */ /* 0x000fe20003f05270 */
[----:B--2---:R-:W-:Y:S02]  /*7a90*/  VIADD R191, R191, 0x60 ;  /* 0x00000060bfbf7836 */ /* 0x004fe40000000000 */
[----:B------:R-:W-:Y:S02]  /*7aa0*/  IMAD.U32 R0, RZ, RZ, UR45 ;  /* 0x0000002dff007e24 */ /* 0x000fe4000f8e00ff */
[----:B------:R-:W-:Y:S03]  /*7ab0*/  VIADD R168, R168, 0x1 ;  /* 0x00000001a8a87836 */ /* 0x000fe60000000000 */
[----:B------:R-:W-:Y:S05]  /*7ac0*/  PRMT R0, R0, 0x654, R191 ;  /* 0x0000065400007816 */ /* 0x000fea00000000bf */
[----:B------:R2:W3:Y:S04]  /*7ad0*/  @P0 LDS.128 R140, [R3] ;  /* 0x00000000038c0984 */ /* 0x0004e80000000c00 */
[----:B------:R2:W4:Y:S04]  /*7ae0*/  @P0 LDS.128 R148, [R4+0x20] ;  /* 0x0000200004940984 */ /* 0x0005280000000c00 */
        /* <DEDUP_REMOVED lines=12> */
[----:B--234-:R-:W-:Y:S02]  /*7bb0*/  LOP3.LUT R167, R167, R0, RZ, 0x3c, !PT ;  /* 0x00000000a7a77212 */ /* 0x01cfe400078e3cff */
.L_x_118:
[----:B------:R-:W-:Y:S05]  /*7bc0*/  BSYNC B1 ;  /* 0x0000000000017941 */ /* 0x000fea0003800000 */
.L_x_117:
[----:B------:R-:W-:Y:S01]  /*7bd0*/  VIADD R0, R71, 0x40 ;  /* 0x0000004047007836 */ /* 0x000fe20000000000 */
[----:B------:R-:W-:Y:S04]  /*7be0*/  BSSY.RECONVERGENT B6, `(.L_x_122) ;  /* 0x0000015000067945 */ /* 0x000fe80003800200 */
[----:B------:R-:W-:Y:S04]  /*7bf0*/  SHF.R.U32.HI R0, RZ, 0x15, R0 ;  /* 0x00000015ff007819 */ /* 0x000fe80000011600 */
[----:B------:R-:W-:Y:S11]  /*7c00*/  LOP3.LUT P0, RZ, R0, 0x3, R159, 0x48, !PT ;  /* 0x0000000300ff7812 */ /* 0x000ff6000780489f */
[----:B------:R-:W-:Y:S02]  /*7c10*/  @!UPT UIADD3 URZ, UPT, UPT, URZ, URZ, URZ ;  /* 0x000000fffffff290 */ /* 0x000fe4000fffe0ff */
        /* <DEDUP_REMOVED lines=8> */
[----:B------:R-:W5:Y:S01]  /*7ca0*/  LDCU.64 UR4, c[0x4][0x18] ;  /* 0x01000300ff0477ac */ /* 0x000f620008000a00 */
[----:B--2---:R-:W-:Y:S01]  /*7cb0*/  MOV R5, UR9 ;  /* 0x0000000900057c02 */ /* 0x004fe20008000f00 */
[----:B------:R-:W-:Y:S01]  /*7cc0*/  IMAD.U32 R4, RZ, RZ, UR8 ;  /* 0x00000008ff047e24 */ /* 0x000fe2000f8e00ff */
[----:B---3--:R-:W-:Y:S01]  /*7cd0*/  MOV R7, UR7 ;  /* 0x0000000700077c02 */ /* 0x008fe20008000f00 */
[----:B------:R-:W-:Y:S01]  /*7ce0*/  IMAD.U32 R6, RZ, RZ, UR6 ;  /* 0x00000006ff067e24 */ /* 0x000fe2000f8e00ff */
[----:B-----5:R-:W-:Y:S01]  /*7cf0*/  MOV R11, UR5 ;  /* 0x00000005000b7c02 */ /* 0x020fe20008000f00 */
[----:B------:R-:W-:Y:S02]  /*7d00*/  IMAD.U32 R10, RZ, RZ, UR4 ;  /* 0x00000004ff0a7e24 */ /* 0x000fe4000f8e00ff */
[----:B------:R-:W-:Y:S07]  /*7d10*/  LEPC R20, `(.L_x_123) ;  /* 0x000000001014794e */ /* 0x000fee0000000000 */
[----:B-1--4-:R-:W-:Y:S05]  /*7d20*/  CALL.ABS.NOINC R2 ;  /* 0x0000000002007343 */ /* 0x012fea0003c00000 */
.L_x_123:
[----:B------:R-:W-:Y:S05]  /*7d30*/  BSYNC.RECONVERGENT B6 ;  /* 0x0000000000067941 */ /* 0x000fea0003800200 */
.L_x_122:
[----:B------:R-:W-:Y:S01]  /*7d40*/  F2FP.F16.E4M3.UNPACK_B R4, R141 ;  /* 0x0000008dff04723e */ /* 0x000fe200020006ff */
[----:B------:R-:W-:Y:S05]  /*7d50*/  WARPSYNC.ALL ;  /* 0x0000000000007948 */ /* 0x000fea0003800000 */
[----:B------:R-:W-:Y:S01]  /*7d60*/  R2UR UR4, R71 ;  /* 0x00000000470472ca */ /* 0x000fe200000e0000 */
[--C-:B------:R-:W-:Y:S01]  /*7d70*/  HADD2.F32 R78, -RZ, R4.reuse.H0_H0 ;  /* 0x20000004ff4e7230 */ /* 0x100fe20000004100 */
[-C--:B------:R-:W-:Y:S01]  /*7d80*/  F2FP.F16.E4M3.UNPACK_B R0, R140.reuse ;  /* 0x0000008cff00723e */ /* 0x080fe200020006ff */
[----:B------:R-:W-:Y:S01]  /*7d90*/  HADD2.F32 R75, -RZ, R4.H1_H1 ;  /* 0x30000004ff4b7230 */ /* 0x000fe20000004100 */
[----:B------:R-:W-:Y:S01]  /*7da0*/  F2FP.F16.E4M3.UNPACK_B R4, R143 ;  /* 0x0000008fff04723e */ /* 0x000fe200020006ff */
[----:B------:R-:W-:Y:S01]  /*7db0*/  BSSY.RECONVERGENT B0, `(.L_x_124) ;  /* 0x0000116000007945 */ /* 0x000fe20003800200 */
[----:B------:R-:W-:Y:S01]  /*7dc0*/  F2FP.F16.E4M3.UNPACK_B R3, R140.H1 ;  /* 0x0000008cff03723e */ /* 0x000fe200030006ff */
[--C-:B------:R-:W-:Y:S01]  /*7dd0*/  HADD2.F32 R2, -RZ, R0.reuse.H0_H0 ;  /* 0x20000000ff027230 */ /* 0x100fe20000004100 */
[----:B-1----:R-:W-:Y:S01]  /*7de0*/  F2FP.F16.E4M3.UNPACK_B R127, R154 ;  /* 0x0000009aff7f723e */ /* 0x002fe200020006ff */
[----:B------:R-:W-:Y:S01]  /*7df0*/  HADD2.F32 R72, -RZ, R0.H1_H1 ;  /* 0x30000000ff487230 */ /* 0x000fe20000004100 */
[----:B------:R-:W-:Y:S01]  /*7e00*/  F2FP.F16.E4M3.UNPACK_B R0, R141.H1 ;  /* 0x0000008dff00723e */ /* 0x000fe200030006ff */
[--C-:B------:R-:W-:Y:S01]  /*7e10*/  HADD2.F32 R74, -RZ, R3.reuse.H0_H0 ;  /* 0x20000003ff4a7230 */ /* 0x100fe20000004100 */
[----:B------:R-:W-:Y:S01]  /*7e20*/  F2FP.F16.E4M3.UNPACK_B R117, R151.H1 ;  /* 0x00000097ff75723e */ /* 0x000fe200030006ff */
[----:B------:R-:W-:Y:S01]  /*7e30*/  HADD2.F32 R76, -RZ, R3.H1_H1 ;  /* 0x30000003ff4c7230 */ /* 0x000fe20000004100 */
[-C--:B------:R-:W-:Y:S01]  /*7e40*/  F2FP.F16.E4M3.UNPACK_B R3, R142.reuse ;  /* 0x0000008eff03723e */ /* 0x080fe200020006ff */
[--C-:B------:R-:W-:Y:S01]  /*7e50*/  HADD2.F32 R80, -RZ, R0.reuse.H0_H0 ;  /* 0x20000000ff507230 */ /* 0x100fe20000004100 */
[----:B------:R-:W-:Y:S01]  /*7e60*/  ISETP.NE.AND P0, PT, R176, RZ, PT ;  /* 0x000000ffb000720c */ /* 0x000fe20003f05270 */
[----:B------:R-:W-:Y:S01]  /*7e70*/  HADD2.F32 R77, -RZ, R0.H1_H1 ;  /* 0x30000000ff4d7230 */ /* 0x000fe20000004100 */
[----:B------:R-:W-:Y:S01]  /*7e80*/  F2FP.F16.E4M3.UNPACK_B R0, R142.H1 ;  /* 0x0000008eff00723e */ /* 0x000fe200030006ff */
[--C-:B------:R-:W-:Y:S01]  /*7e90*/  HADD2.F32 R82, -RZ, R3.reuse.H0_H0 ;  /* 0x20000003ff527230 */ /* 0x100fe20000004100 */
[----:B------:R-:W-:Y:S01]  /*7ea0*/  ISETP.NE.AND P6, PT, R189, RZ, PT ;  /* 0x000000ffbd00720c */ /* 0x000fe20003fc5270 */
[----:B------:R-:W-:Y:S01]  /*7eb0*/  HADD2.F32 R79, -RZ, R3.H1_H1 ;  /* 0x30000003ff4f7230 */ /* 0x000fe20000004100 */
[----:B------:R-:W-:Y:S01]  /*7ec0*/  F2FP.F16.E4M3.UNPACK_B R3, R143.H1 ;  /* 0x0000008fff03723e */ /* 0x000fe200030006ff */
[--C-:B------:R-:W-:Y:S02]  /*7ed0*/  HADD2.F32 R84, -RZ, R0.reuse.H0_H0 ;  /* 0x20000000ff547230 */ /* 0x100fe40000004100 */
[----:B------:R-:W-:Y:S01]  /*7ee0*/  HADD2.F32 R81, -RZ, R0.H1_H1 ;  /* 0x30000000ff517230 */ /* 0x000fe20000004100 */
[-C--:B------:R-:W-:Y:S01]  /*7ef0*/  F2FP.F16.E4M3.UNPACK_B R0, R144.reuse ;  /* 0x00000090ff00723e */ /* 0x080fe200020006ff */
[--C-:B------:R-:W-:Y:S02]  /*7f00*/  HADD2.F32 R86, -RZ, R4.reuse.H0_H0 ;  /* 0x20000004ff567230 */ /* 0x100fe40000004100 */
[----:B------:R-:W-:Y:S01]  /*7f10*/  HADD2.F32 R83, -RZ, R4.H1_H1 ;  /* 0x30000004ff537230 */ /* 0x000fe20000004100 */
[-C--:B------:R-:W-:Y:S01]  /*7f20*/  F2FP.F16.E4M3.UNPACK_B R4, R145.reuse ;  /* 0x00000091ff04723e */ /* 0x080fe200020006ff */
[--C-:B------:R-:W-:Y:S02]  /*7f30*/  HADD2.F32 R90, -RZ, R0.reuse.H0_H0 ;  /* 0x20000000ff5a7230 */ /* 0x100fe40000004100 */
[----:B------:R-:W-:Y:S01]  /*7f40*/  HADD2.F32 R87, -RZ, R0.H1_H1 ;  /* 0x30000000ff577230 */ /* 0x000fe20000004100 */
[----:B------:R-:W-:Y:S01]  /*7f50*/  F2FP.F16.E4M3.UNPACK_B R0, R145.H1 ;  /* 0x00000091ff00723e */ /* 0x000fe200030006ff */
[--C-:B------:R-:W-:Y:S02]  /*7f60*/  HADD2.F32 R88, -RZ, R3.reuse.H0_H0 ;  /* 0x20000003ff587230 */ /* 0x100fe40000004100 */
[----:B------:R-:W-:Y:S01]  /*7f70*/  HADD2.F32 R85, -RZ, R3.H1_H1 ;  /* 0x30000003ff557230 */ /* 0x000fe20000004100 */
[----:B------:R-:W-:Y:S01]  /*7f80*/  F2FP.F16.E4M3.UNPACK_B R3, R144.H1 ;  /* 0x00000090ff03723e */ /* 0x000fe200030006ff */
[--C-:B------:R-:W-:Y:S02]  /*7f90*/  HADD2.F32 R96, -RZ, R0.reuse.H0_H0 ;  /* 0x20000000ff607230 */ /* 0x100fe40000004100 */
[----:B------:R-:W-:Y:S01]  /*7fa0*/  HADD2.F32 R93, -RZ, R0.H1_H1 ;  /* 0x30000000ff5d7230 */ /* 0x000fe20000004100 */
[-C--:B------:R-:W-:Y:S01]  /*7fb0*/  F2FP.F16.E4M3.UNPACK_B R0, R146.reuse.H1 ;  /* 0x00000092ff00723e */ /* 0x080fe200030006ff */
[--C-:B------:R-:W-:Y:S02]  /*7fc0*/  HADD2.F32 R94, -RZ, R4.reuse.H0_H0 ;  /* 0x20000004ff5e7230 */ /* 0x100fe40000004100 */
[----:B------:R-:W-:Y:S01]  /*7fd0*/  HADD2.F32 R91, -RZ, R4.H1_H1 ;  /* 0x30000004ff5b7230 */ /* 0x000fe20000004100 */
[----:B------:R-:W-:Y:S01]  /*7fe0*/  F2FP.F16.E4M3.UNPACK_B R4, R147 ;  /* 0x00000093ff04723e */ /* 0x000fe200020006ff */
[--C-:B------:R-:W-:Y:S02]  /*7ff0*/  HADD2.F32 R92, -RZ, R3.reuse.H0_H0 ;  /* 0x20000003ff5c7230 */ /* 0x100fe40000004100 */
[----:B------:R-:W-:Y:S01]  /*8000*/  HADD2.F32 R89, -RZ, R3.H1_H1 ;  /* 0x30000003ff597230 */ /* 0x000fe20000004100 */
[----:B------:R-:W-:Y:S01]  /*8010*/  F2FP.F16.E4M3.UNPACK_B R3, R146 ;  /* 0x00000092ff03723e */ /* 0x000fe200020006ff */
[--C-:B------:R-:W-:Y:S02]  /*8020*/  HADD2.F32 R100, -RZ, R0.reuse.H0_H0 ;  /* 0x20000000ff647230 */ /* 0x100fe40000004100 */
[----:B------:R-:W-:Y:S01]  /*8030*/  HADD2.F32 R97, -RZ, R0.H1_H1 ;  /* 0x30000000ff617230 */ /* 0x000fe20000004100 */
[-C--:B------:R-:W-:Y:S01]  /*8040*/  F2FP.F16.E4M3.UNPACK_B R0, R148.reuse ;  /* 0x00000094ff00723e */ /* 0x080fe200020006ff */
[--C-:B------:R-:W-:Y:S02]  /*8050*/  HADD2.F32 R102, -RZ, R4.reuse.H0_H0 ;  /* 0x20000004ff667230 */ /* 0x100fe40000004100 */
[----:B------:R-:W-:Y:S01]  /*8060*/  HADD2.F32 R99, -RZ, R4.H1_H1 ;  /* 0x30000004ff637230 */ /* 0x000fe20000004100 */
[----:B------:R-:W-:Y:S01]  /*8070*/  F2FP.F16.E4M3.UNPACK_B R4, R149 ;  /* 0x00000095ff04723e */ /* 0x000fe200020006ff */
[--C-:B------:R-:W-:Y:S02]  /*8080*/  HADD2.F32 R98, -RZ, R3.reuse.H0_H0 ;  /* 0x20000003ff627230 */ /* 0x100fe40000004100 */
[----:B------:R-:W-:Y:S01]  /*8090*/  HADD2.F32 R95, -RZ, R3.H1_H1 ;  /* 0x30000003ff5f7230 */ /* 0x000fe20000004100 */
[----:B------:R-:W-:Y:S01]  /*80a0*/  F2FP.F16.E4M3.UNPACK_B R3, R147.H1 ;  /* 0x00000093ff03723e */ /* 0x000fe200030006ff */
[--C-:B------:R-:W-:Y:S02]  /*80b0*/  HADD2.F32 R106, -RZ, R0.reuse.H0_H0 ;  /* 0x20000000ff6a7230 */ /* 0x100fe40000004100 */
[----:B------:R-:W-:Y:S01]  /*80c0*/  HADD2.F32 R103, -RZ, R0.H1_H1 ;  /* 0x30000000ff677230 */ /* 0x000fe20000004100 */
[----:B------:R-:W-:Y:S01]  /*80d0*/  F2FP.F16.E4M3.UNPACK_B R0, R148.H1 ;  /* 0x00000094ff00723e */ /* 0x000fe200030006ff */
[--C-:B------:R-:W-:Y:S02]  /*80e0*/  HADD2.F32 R110, -RZ, R4.reuse.H0_H0 ;  /* 0x20000004ff6e7230 */ /* 0x100fe40000004100 */
[----:B------:R-:W-:Y:S02]  /*80f0*/  HADD2.F32 R107, -RZ, R4.H1_H1 ;  /* 0x30000004ff6b7230 */ /* 0x000fe40000004100 */
[--C-:B------:R-:W-:Y:S01]  /*8100*/  HADD2.F32 R104, -RZ, R3.reuse.H0_H0 ;  /* 0x20000003ff687230 */ /* 0x100fe20000004100 */
[----:B------:R-:W1:Y:S01]  /*8110*/  LDTM.x64 R4, tmem[UR4+0x40] ;  /* 0x00004004000479ee */ /* 0x000e620008340000 */
[----:B------:R-:W-:Y:S01]  /*8120*/  HADD2.F32 R101, -RZ, R3.H1_H1 ;  /* 0x30000003ff657230 */ /* 0x000fe20000004100 */
[----:B------:R-:W-:Y:S01]  /*8130*/  F2FP.F16.E4M3.UNPACK_B R3, R149.H1 ;  /* 0x00000095ff03723e */ /* 0x000fe200030006ff */
        /* <DEDUP_REMOVED lines=14> */
[----:B------:R-:W-:Y:S01]  /*8220*/  F2FP.F16.E4M3.UNPACK_B R0, R152.H1 ;  /* 0x00000098ff00723e */ /* 0x000fe200030006ff */
[--C-:B------:R-:W-:Y:S02]  /*8230*/  HADD2.F32 R122, -RZ, R3.reuse.H0_H0 ;  /* 0x20000003ff7a7230 */ /* 0x100fe40000004100 */
[C---:B-1----:R-:W-:Y:S01]  /*8240*/  FMUL R7, R70.reuse, R7 ;  /* 0x0000000746077220 */ /* 0x042fe20000400000 */
        /* <DEDUP_REMOVED lines=10> */
[C---:B------:R-:W-:Y:S01]  /*82f0*/  FMUL R0, R70.reuse, R4 ;  /* 0x0000000446007220 */ /* 0x040fe20000400000 */
[--C-:B------:R-:W-:Y:S01]  /*8300*/  HADD2.F32 R130, -RZ, R127.reuse.H0_H0 ;  /* 0x2000007fff827230 */ /* 0x100fe20000004100 */
[----:B------:R-:W-:Y:S01]  /*8310*/  F2FP.F16.E4M3.UNPACK_B R4, R155 ;  /* 0x0000009bff04723e */ /* 0x000fe200020006ff */
[----:B------:R-:W-:Y:S02]  /*8320*/  HADD2.F32 R127, -RZ, R127.H1_H1 ;  /* 0x3000007fff7f7230 */ /* 0x000fe40000004100 */
[C---:B------:R-:W-:Y:S01]  /*8330*/  FFMA R0, R73.reuse, R2, R0 ;  /* 0x0000000249007223 */ /* 0x040fe20000000000 */
[C---:B------:R-:W-:Y:S01]  /*8340*/  FMUL R2, R70.reuse, R5 ;  /* 0x0000000546027220 */ /* 0x040fe20000400000 */
[--C-:B------:R-:W-:Y:S01]  /*8350*/  HADD2.F32 R132, -RZ, R3.reuse.H0_H0 ;  /* 0x20000003ff847230 */ /* 0x100fe20000004100 */
[----:B------:R-:W-:Y:S01]  /*8360*/  F2FP.F16.E4M3.UNPACK_B R5, R155.H1 ;  /* 0x0000009bff05723e */ /* 0x000fe200030006ff */
[----:B------:R-:W-:Y:S02]  /*8370*/  HADD2.F32 R129, -RZ, R3.H1_H1 ;  /* 0x30000003ff817230 */ /* 0x000fe40000004100 */
[C---:B------:R-:W-:Y:S01]  /*8380*/  FFMA R2, R73.reuse, R72, R2 ;  /* 0x0000004849027223 */ /* 0x040fe20000000002 */
[--C-:B------:R-:W-:Y:S02]  /*8390*/  HADD2.F32 R72, -RZ, R4.reuse.H0_H0 ;  /* 0x20000004ff487230 */ /* 0x100fe40000004100 */
[C---:B------:R-:W-:Y:S01]  /*83a0*/  FMUL R3, R70.reuse, R6 ;  /* 0x0000000646037220 */ /* 0x040fe20000400000 */
[----:B------:R-:W-:Y:S02]  /*83b0*/  HADD2.F32 R131, -RZ, R4.H1_H1 ;  /* 0x30000004ff837230 */ /* 0x000fe40000004100 */
[C---:B------:R-:W-:Y:S01]  /*83c0*/  FMUL R4, R70.reuse, R9 ;  /* 0x0000000946047220 */ /* 0x040fe20000400000 */
[--C-:B------:R-:W-:Y:S02]  /*83d0*/  HADD2.F32 R133, -RZ, R5.reuse.H1_H1 ;  /* 0x30000005ff857230 */ /* 0x100fe40000004100 */
[C---:B------:R-:W-:Y:S01]  /*83e0*/  FFMA R3, R73.reuse, R74, R3 ;  /* 0x0000004a49037223 */ /* 0x040fe20000000003 */
[----:B------:R-:W-:Y:S01]  /*83f0*/  FFMA R7, R73, R76, R7 ;  /* 0x0000004c49077223 */ /* 0x000fe20000000007 */
[----:B------:R-:W-:Y:S02]  /*8400*/  HADD2.F32 R74, -RZ, R5.H0_H0 ;  /* 0x20000005ff4a7230 */ /* 0x000fe40000004100 */
[C---:B------:R-:W-:Y:S01]  /*8410*/  FMUL R5, R70.reuse, R10 ;  /* 0x0000000a46057220 */ /* 0x040fe20000400000 */
[C---:B------:R-:W-:Y:S01]  /*8420*/  FMUL R6, R70.reuse, R11 ;  /* 0x0000000b46067220 */ /* 0x040fe20000400000 */
[C---:B------:R-:W-:Y:S01]  /*8430*/  FMUL R11, R70.reuse, R16 ;  /* 0x00000010460b7220 */ /* 0x040fe20000400000 */
[----:B------:R-:W-:Y:S01]  /*8440*/  F2FP.SATFINITE.E4M3.F32.PACK_AB_MERGE_C R135, R7, R3, RZ ;  /* 0x000000030787723e */ /* 0x000fe200048070ff */
[C---:B------:R-:W-:Y:S01]  /*8450*/  FMUL R3, R70.reuse, R8 ;  /* 0x0000000846037220 */ /* 0x040fe20000400000 */
[C---:B------:R-:W-:Y:S01]  /*8460*/  FMUL R7, R70.reuse, R12 ;  /* 0x0000000c46077220 */ /* 0x040fe20000400000 */
[C---:B------:R-:W-:Y:S01]  /*8470*/  FMUL R8, R70.reuse, R13 ;  /* 0x0000000d46087220 */ /* 0x040fe20000400000 */
[C---:B------:R-:W-:Y:S01]  /*8480*/  FMUL R12, R70.reuse, R17 ;  /* 0x00000011460c7220 */ /* 0x040fe20000400000 */
[C---:B------:R-:W-:Y:S01]  /*8490*/  FFMA R3, R73.reuse, R78, R3 ;  /* 0x0000004e49037223 */ /* 0x040fe20000000003 */
[C---:B------:R-:W-:Y:S01]  /*84a0*/  FFMA R4, R73.reuse, R75, R4 ;  /* 0x0000004b49047223 */ /* 0x040fe20000000004 */
[C---:B------:R-:W-:Y:S01]  /*84b0*/  FFMA R5, R73.reuse, R80, R5 ;  /* 0x0000005049057223 */ /* 0x040fe20000000005 */
[C---:B------:R-:W-:Y:S01]  /*84c0*/  FFMA R6, R73.reuse, R77, R6 ;  /* 0x0000004d49067223 */ /* 0x040fe20000000006 */
[C---:B------:R-:W-:Y:S01]  /*84d0*/  FFMA R7, R73.reuse, R82, R7 ;  /* 0x0000005249077223 */ /* 0x040fe20000000007 */
[C---:B------:R-:W-:Y:S01]  /*84e0*/  FFMA R8, R73.reuse, R79, R8 ;  /* 0x0000004f49087223 */ /* 0x040fe20000000008 */
[C---:B------:R-:W-:Y:S01]  /*84f0*/  FMUL R16, R70.reuse, R21 ;  /* 0x0000001546107220 */ /* 0x040fe20000400000 */
[----:B------:R-:W-:Y:S01]  /*8500*/  FMUL R9, R70, R14 ;  /* 0x0000000e46097220 */ /* 0x000fe20000400000 */
[----:B------:R-:W-:Y:S01]  /*8510*/  F2FP.SATFINITE.E4M3.F32.PACK_AB_MERGE_C R5, R6, R5, RZ ;  /* 0x000000050605723e */ /* 0x000fe200048070ff */
[C---:B------:R-:W-:Y:S01]  /*8520*/  FMUL R10, R70.reuse, R15 ;  /* 0x0000000f460a7220 */ /* 0x040fe20000400000 */
[C---:B------:R-:W-:Y:S01]  /*8530*/  FMUL R15, R70.reuse, R20 ;  /* 0x00000014460f7220 */ /* 0x040fe20000400000 */
[C---:B------:R-:W-:Y:S01]  /*8540*/  FFMA R9, R73.reuse, R84, R9 ;  /* 0x0000005449097223 */ /* 0x040fe20000000009 */
[C---:B------:R-:W-:Y:S01]  /*8550*/  FMUL R20, R70.reuse, R25 ;  /* 0x0000001946147220 */ /* 0x040fe20000400000 */
[C---:B------:R-:W-:Y:S01]  /*8560*/  FFMA R10, R73.reuse, R81, R10 ;  /* 0x00000051490a7223 */ /* 0x040fe2000000000a */
[C---:B------:R-:W-:Y:S01]  /*8570*/  FFMA R11, R73.reuse, R86, R11 ;  /* 0x00000056490b7223 */ /* 0x040fe2000000000b */
[C---:B------:R-:W-:Y:S01]  /*8580*/  FFMA R12, R73.reuse, R83, R12 ;  /* 0x00000053490c7223 */ /* 0x040fe2000000000c */
[C---:B------:R-:W-:Y:S01]  /*8590*/  FMUL R13, R70.reuse, R18 ;  /* 0x00000012460d7220 */ /* 0x040fe20000400000 */
[----:B------:R-:W-:Y:S01]  /*85a0*/  FMUL R14, R70, R19 ;  /* 0x00000013460e7220 */ /* 0x000fe20000400000 */
[----:B------:R-:W-:Y:S01]  /*85b0*/  F2FP.SATFINITE.E4M3.F32.PACK_AB_MERGE_C R9, R10, R9, RZ ;  /* 0x000000090a09723e */ /* 0x000fe200048070ff */
[C---:B------:R-:W-:Y:S01]  /*85c0*/  FMUL R19, R70.reuse, R24 ;  /* 0x0000001846137220 */ /* 0x040fe20000400000 */
        /* <DEDUP_REMOVED lines=17> */
[----:B------:R-:W-:Y:S01]  /*86e0*/  FMUL R27, R70, R32 ;  /* 0x00000020461b7220 */ /* 0x000fe20000400000 */
[C---:B------:R-:W-:Y:S01]  /*86f0*/  FFMA R21, R73.reuse, R96, R21 ;  /* 0x0000006049157223 */ /* 0x040fe20000000015 */
[C---:B------:R-:W-:Y:S01]  /*8700*/  FFMA R22, R73.reuse, R93, R22 ;  /* 0x0000005d49167223 */ /* 0x040fe20000000016 */
[----:B------:R-:W-:Y:S01]  /*8710*/  F2FP.SATFINITE.E4M3.F32.PACK_AB_MERGE_C R16, R16, R15, R17 ;  /* 0x0000000f1010723e */ /* 0x000fe20004807011 */
[C---:B------:R-:W-:Y:S01]  /*8720*/  FFMA R23, R73.reuse, R98, R23 ;  /* 0x0000006249177223 */ /* 0x040fe20000000017 */
[C---:B------:R-:W-:Y:S01]  /*8730*/  FFMA R24, R73.reuse, R95, R24 ;  /* 0x0000005f49187223 */ /* 0x040fe20000000018 */
[----:B------:R-:W-:Y:S01]  /*8740*/  FMUL R32, R70, R37 ;  /* 0x0000002546207220 */ /* 0x000fe20000400000 */
[----:B------:R-:W-:Y:S01]  /*8750*/  F2FP.SATFINITE.E4M3.F32.PACK_AB_MERGE_C R21, R22, R21, RZ ;  /* 0x000000151615723e */ /* 0x000fe200048070ff */
[C---:B------:R-:W-:Y:S01]  /*8760*/  FMUL R25, R70.reuse, R30 ;  /* 0x0000001e46197220 */ /* 0x040fe20000400000 */
[C---:B------:R-:W-:Y:S01]  /*8770*/  FMUL R26, R70.reuse, R31 ;  /* 0x0000001f461a7220 */ /* 0x040fe20000400000 */
[----:B------:R-:W-:Y:S01]  /*8780*/  FMUL R31, R70, R36 ;  /* 0x00000024461f7220 */ /* 0x000fe20000400000 */
[----:B------:R-:W-:Y:S01]  /*8790*/  F2FP.SATFINITE.E4M3.F32.PACK_AB_MERGE_C R17, R20, R19, R21 ;  /* 0x000000131411723e */ /* 0x000fe20004807015 */
        /* <DEDUP_REMOVED lines=8> */
[----:B------:R-:W-:Y:S01]  /*8820*/  FMUL R35, R70, R40 ;  /* 0x0000002846237220 */ /* 0x000fe20000400000 */
[C---:B------:R-:W-:Y:S01]  /*8830*/  FFMA R29, R73.reuse, R104, R29 ;  /* 0x00000068491d7223 */ /* 0x040fe2000000001d */
[----:B------:R-:W-:Y:S01]  /*8840*/  F2FP.SATFINITE.E4M3.F32.PACK_AB_MERGE_C R18, R24, R23, R18 ;  /* 0x000000171812723e */ /* 0x000fe20004807012 */
        /* <DEDUP_REMOVED lines=22> */
[C---:B------:R-:W-:Y:S01]  /*89b0*/  FMUL R41, R70.reuse, R46 ;  /* 0x0000002e46297220 */ /* 0x040fe20000400000 */
[C---:B------:R-:W-:Y:S01]  /*89c0*/  FMUL R42, R70.reuse, R47 ;  /* 0x0000002f462a7220 */ /* 0x040fe20000400000 */
        /* <DEDUP_REMOVED lines=8> */
[C---:B------:R-:W-:Y:S01]  /*8a50*/  FMUL R47, R70.reuse, R52 ;  /* 0x00000034462f7220 */ /* 0x040fe20000400000 */
[C---:B------:R-:W-:Y:S01]  /*8a60*/  FFMA R44, R73.reuse, R115, R44 ;  /* 0x00000073492c7223 */ /* 0x040fe2000000002c */
[C---:B------:R-:W-:Y:S01]  /*8a70*/  FMUL R48, R70.reuse, R53 ;  /* 0x0000003546307220 */ /* 0x040fe20000400000 */
        /* <DEDUP_REMOVED lines=8> */
[C---:B------:R-:W-:Y:S01]  /*8b00*/  FFMA R45, R73.reuse, R120, R45 ;  /* 0x00000078492d7223 */ /* 0x040fe2000000002d */
[C---:B------:R-:W-:Y:S01]  /*8b10*/  FMUL R59, R70.reuse, R64 ;  /* 0x00000040463b7220 */ /* 0x040fe20000400000 */
[C---:B------:R-:W-:Y:S01]  /*8b20*/  FMUL R60, R70.reuse, R65 ;  /* 0x00000041463c7220 */ /* 0x040fe20000400000 */
[C---:B------:R-:W-:Y:S01]  /*8b30*/  FMUL R61, R70.reuse, R66 ;  /* 0x00000042463d7220 */ /* 0x040fe20000400000 */
[----:B------:R-:W-:Y:S01]  /*8b40*/  FMUL R62, R70, R67 ;  /* 0x00000043463e7220 */ /* 0x000fe20000400000 */
[C---:B------:R-:W-:Y:S01]  /*8b50*/  FFMA R46, R73.reuse, R117, R46 ;  /* 0x00000075492e7223 */ /* 0x040fe2000000002e */
[----:B------:R-:W-:Y:S01]  /*8b60*/  F2FP.SATFINITE.E4M3.F32.PACK_AB_MERGE_C R64, R2, R0, R135 ;  /* 0x000000000240723e */ /* 0x000fe20004807087 */
[C---:B------:R-:W-:Y:S01]  /*8b70*/  FFMA R47, R73.reuse, R122, R47 ;  /* 0x0000007a492f7223 */ /* 0x040fe2000000002f */
[----:B------:R-:W-:Y:S01]  /*8b80*/  F2FP.SATFINITE.E4M3.F32.PACK_AB_MERGE_C R65, R4, R3, R5 ;  /* 0x000000030441723e */ /* 0x000fe20004807005 */
[C---:B------:R-:W-:Y:S01]  /*8b90*/  FFMA R48, R73.reuse, R119, R48 ;  /* 0x0000007749307223 */ /* 0x040fe20000000030 */
[----:B------:R-:W-:Y:S01]  /*8ba0*/  F2FP.SATFINITE.E4M3.F32.PACK_AB_MERGE_C R66, R8, R7, R9 ;  /* 0x000000070842723e */ /* 0x000fe20004807009 */
[C---:B------:R-:W-:Y:S01]  /*8bb0*/  FFMA R49, R73.reuse, R124, R49 ;  /* 0x0000007c49317223 */ /* 0x040fe20000000031 */
[----:B------:R-:W-:Y:S01]  /*8bc0*/  F2FP.SATFINITE.E4M3.F32.PACK_AB_MERGE_C R67, R12, R11, R13 ;  /* 0x0000000b0c43723e */ /* 0x000fe2000480700d */
[----:B------:R-:W-:Y:S01]  /*8bd0*/  FMUL R53, R70, R58 ;  /* 0x0000003a46357220 */ /* 0x000fe20000400000 */
[C---:B------:R-:W-:Y:S01]  /*8be0*/  FFMA R50, R73.reuse, R121, R50 ;  /* 0x0000007949327223 */ /* 0x040fe20000000032 */
[C---:B------:R-:W-:Y:S01]  /*8bf0*/  FFMA R51, R73.reuse, R126, R51 ;  /* 0x0000007e49337223 */ /* 0x040fe20000000033 */
[C---:B------:R-:W-:Y:S01]  /*8c00*/  FFMA R52, R73.reuse, R123, R52 ;  /* 0x0000007b49347223 */ /* 0x040fe20000000034 */
[----:B------:R1:W-:Y:S01]  /*8c10*/  STS.128 [R137+UR44+0xa200], R64 ;  /* 0x00a2004089007988 */ /* 0x0003e20008000c2c */
[C---:B------:R-:W-:Y:S01]  /*8c20*/  FFMA R53, R73.reuse, R128, R53 ;  /* 0x0000008049357223 */ /* 0x040fe20000000035 */
[----:B------:R-:W-:Y:S01]  /*8c30*/  F2FP.SATFINITE.E4M3.F32.PACK_AB_MERGE_C R37, R38, R37, RZ ;  /* 0x000000252625723e */ /* 0x000fe200048070ff */
[C---:B------:R-:W-:Y:S01]  /*8c40*/  FFMA R54, R73.reuse, R125, R54 ;  /* 0x0000007d49367223 */ /* 0x040fe20000000036 */
[----:B------:R-:W-:Y:S01]  /*8c50*/  FMUL R58, R70, R63 ;  /* 0x0000003f463a7220 */ /* 0x000fe20000400000 */
[C---:B------:R-:W-:Y:S01]  /*8c60*/  FFMA R55, R73.reuse, R130, R55 ;  /* 0x0000008249377223 */ /* 0x040fe20000000037 */
[C---:B------:R-:W-:Y:S01]  /*8c70*/  FFMA R56, R73.reuse, R127, R56 ;  /* 0x0000007f49387223 */ /* 0x040fe20000000038 */
[C---:B------:R-:W-:Y:S01]  /*8c80*/  FFMA R57, R73.reuse, R132, R57 ;  /* 0x0000008449397223 */ /* 0x040fe20000000039 */
[----:B------:R1:W-:Y:S01]  /*8c90*/  STS.128 [R178+0xa010], R16 ;  /* 0x00a01010b2007388 */ /* 0x0003e20000000c00 */
[----:B------:R-:W-:Y:S01]  /*8ca0*/  F2FP.SATFINITE.E4M3.F32.PACK_AB_MERGE_C R33, R36, R35, R37 ;  /* 0x000000232421723e */ /* 0x000fe20004807025 */
[C---:B------:R-:W-:Y:S01]  /*8cb0*/  FFMA R58, R73.reuse, R129, R58 ;  /* 0x00000081493a7223 */ /* 0x040fe2000000003a */
[----:B------:R-:W-:Y:S01]  /*8cc0*/  F2FP.SATFINITE.E4M3.F32.PACK_AB_MERGE_C R34, R42, R41, RZ ;  /* 0x000000292a22723e */ /* 0x000fe200048070ff */
[C---:B------:R-:W-:Y:S01]  /*8cd0*/  FFMA R59, R73.reuse, R72, R59 ;  /* 0x00000048493b7223 */ /* 0x040fe2000000003b */
[----:B------:R-:W-:Y:S01]  /*8ce0*/  F2FP.SATFINITE.E4M3.F32.PACK_AB_MERGE_C R35, R46, R45, RZ ;  /* 0x0000002d2e23723e */ /* 0x000fe200048070ff */
        /* <DEDUP_REMOVED lines=25> */
[----:B------:R-:W-:Y:S02]  /*8e80*/  UIADD3 UR4, UP0, UPT, UR62, 0x680, URZ ;  /* 0x000006803e047890 */ /* 0x000fe4000ff1e0ff */
[----:B------:R-:W-:Y:S02]  /*8e90*/  UIADD3 UR9, UPT, UPT, UR49, 0x40, URZ ;  /* 0x0000004031097890 */ /* 0x000fe4000fffe0ff */
[----:B------:R-:W-:Y:S02]  /*8ea0*/  UIADD3 UR8, UPT, UPT, UR44, 0xa200, URZ ;  /* 0x0000a2002c087890 */ /* 0x000fe4000fffe0ff */
[----:B------:R-:W-:Y:S01]  /*8eb0*/  UIADD3.X UR5, UPT, UPT, URZ, UR63, URZ, UP0, !UPT ;  /* 0x0000003fff057290 */ /* 0x000fe200087fe4ff */
[----:B------:R-:W-:Y:S01]  /*8ec0*/  UMOV UR10, UR50 ;  /* 0x00000032000a7c82 */ /* 0x000fe20008000000 */
[----:B------:R-:W-:Y:S07]  /*8ed0*/  UMOV UR11, UR36 ;  /* 0x00000024000b7c82 */ /* 0x000fee0008000000 */
[----:B------:R2:W-:Y:S01]  /*8ee0*/  UTMASTG.3D [UR8], [UR4] ;  /* 0x00000008040073b5 */ /* 0x0005e20008010000 */
[----:B------:R0:W-:Y:S01]  /*8ef0*/  UTMACMDFLUSH ;  /* 0x00000000000079b7 */ /* 0x0001e20000000000 */
[----:B--2---:R-:W-:Y:S04]  /*8f00*/  DEPBAR.LE SB0, 0x1 ;  /* 0x000080400000791a */ /* 0x004fe80000000000 */
.L_x_125:
[----:B------:R-:W-:Y:S05]  /*8f10*/  BSYNC.RECONVERGENT B0 ;  /* 0x0000000000007941 */ /* 0x000fea0003800200 */
.L_x_124:
        /* <DEDUP_REMOVED lines=16> */
.L_x_129:
[----:B------:R-:W-:Y:S05]  /*9020*/  BSYNC B0 ;  /* 0x0000000000007941 */ /* 0x000fea0003800000 */
.L_x_128:
        /* <DEDUP_REMOVED lines=20> */
.L_x_127:
[----:B------:R-:W-:Y:S05]  /*9170*/  BSYNC B1 ;  /* 0x0000000000017941 */ /* 0x000fea0003800000 */
.L_x_126:
        /* <DEDUP_REMOVED lines=22> */
.L_x_132:
[----:B------:R-:W-:Y:S05]  /*92e0*/  BSYNC.RECONVERGENT B6 ;  /* 0x0000000000067941 */ /* 0x000fea0003800200 */
.L_x_131:
        /* <DEDUP_REMOVED lines=276> */
[----:B------:R-:W-:Y:S02]  /*a430*/  UIADD3 UR4, UPT, UPT, UR44, 0x8200, URZ ;  /* 0x000082002c047890 */ /* 0x000fe4000fffe0ff */
[----:B------:R-:W-:Y:S01]  /*a440*/  UIADD3 UR9, UPT, UPT, UR49, 0x80, URZ ;  /* 0x0000008031097890 */ /* 0x000fe2000fffe0ff */
[----:B------:R-:W-:Y:S01]  /*a450*/  UMOV UR10, UR50 ;  /* 0x00000032000a7c82 */ /* 0x000fe20008000000 */
[----:B------:R-:W-:Y:S02]  /*a460*/  UMOV UR11, UR36 ;  /* 0x00000024000b7c82 */ /* 0x000fe40008000000 */
        /* <DEDUP_REMOVED lines=8> */
.L_x_134:
[----:B------:R-:W-:Y:S05]  /*a4f0*/  BSYNC.RECONVERGENT B0 ;  /* 0x0000000000007941 */ /* 0x000fea0003800200 */
.L_x_133:
        /* <DEDUP_REMOVED lines=16> */
.L_x_138:
[----:B------:R-:W-:Y:S05]  /*a600*/  BSYNC B0 ;  /* 0x0000000000007941 */ /* 0x000fea0003800000 */
.L_x_137:
        /* <DEDUP_REMOVED lines=20> */
.L_x_136:
[----:B------:R-:W-:Y:S05]  /*a750*/  BSYNC B1 ;  /* 0x0000000000017941 */ /* 0x000fea0003800000 */
.L_x_135:
[----:B------:R-:W-:Y:S05]  /*a760*/  VIADD R0, R71, 0xc0 ;  /* 0x000000c047007836 */ /* 0x000fea0000000000 */
        /* <DEDUP_REMOVED lines=20> */
.L_x_140:
[----:B------:R-:W-:Y:S01]  /*a8b0*/  ISETP.NE.AND P0, PT, R176, RZ, PT ;  /* 0x000000ffb000720c */ /* 0x000fe20003f05270 */
[----:B------:R-:W-:Y:S05]  /*a8c0*/  WARPSYNC.ALL ;  /* 0x0000000000007948 */ /* 0x000fea0003800000 */
[----:B------:R-:W-:Y:S01]  /*a8d0*/  R2UR UR4, R71 ;  /* 0x00000000470472ca */ /* 0x000fe200000e0000 */
[----:B------:R-:W-:Y:S01]  /*a8e0*/  BSSY.RECONVERGENT B0, `(.L_x_141) ;  /* 0x000011c000007945 */ /* 0x000fe20003800200 */
[----:B------:R-:W-:Y:S02]  /*a8f0*/  F2FP.F16.E4M3.UNPACK_B R11, R141 ;  /* 0x0000008dff0b723e */ /* 0x000fe400020006ff */
[----:B------:R-:W-:Y:S02]  /*a900*/  F2FP.F16.E4M3.UNPACK_B R10, R142 ;  /* 0x0000008eff0a723e */ /* 0x000fe400020006ff */
[----:B------:R-:W-:Y:S01]  /*a910*/  F2FP.F16.E4M3.UNPACK_B R9, R143 ;  /* 0x0000008fff09723e */ /* 0x000fe200020006ff */
[--C-:B------:R-:W-:Y:S01]  /*a920*/  HADD2.F32 R74, -RZ, R11.reuse.H0_H0 ;  /* 0x2000000bff4a7230 */ /* 0x100fe20000004100 */
[----:B------:R-:W-:Y:S01]  /*a930*/  F2FP.F16.E4M3.UNPACK_B R8, R144 ;  /* 0x00000090ff08723e */ /* 0x000fe200020006ff */
[----:B------:R-:W-:Y:S01]  /*a940*/  HADD2.F32 R76, -RZ, R11.H1_H1 ;  /* 0x3000000bff4c7230 */ /* 0x000fe20000004100 */
[----:B------:R-:W-:Y:S01]  /*a950*/  F2FP.F16.E4M3.UNPACK_B R7, R145 ;  /* 0x00000091ff07723e */ /* 0x000fe200020006ff */
[--C-:B------:R-:W-:Y:S01]  /*a960*/  HADD2.F32 R77, -RZ, R10.reuse.H0_H0 ;  /* 0x2000000aff4d7230 */ /* 0x100fe20000004100 */
[----:B------:R-:W-:Y:S01]  /*a970*/  F2FP.F16.E4M3.UNPACK_B R6, R146 ;  /* 0x00000092ff06723e */ /* 0x000fe200020006ff */
[----:B------:R-:W-:Y:S01]  /*a980*/  HADD2.F32 R80, -RZ, R10.H1_H1 ;  /* 0x3000000aff507230 */ /* 0x000fe20000004100 */
[----:B------:R-:W-:Y:S01]  /*a990*/  F2FP.F16.E4M3.UNPACK_B R5, R147 ;  /* 0x00000093ff05723e */ /* 0x000fe200020006ff */
[--C-:B------:R-:W-:Y:S01]  /*a9a0*/  HADD2.F32 R81, -RZ, R9.reuse.H0_H0 ;  /* 0x20000009ff517230 */ /* 0x100fe20000004100 */
[----:B-1----:R-:W-:Y:S01]  /*a9b0*/  F2FP.F16.E4M3.UNPACK_B R4, R148 ;  /* 0x00000094ff04723e */ /* 0x002fe200020006ff */
[----:B------:R-:W-:Y:S01]  /*a9c0*/  HADD2.F32 R83, -RZ, R9.H1_H1 ;  /* 0x30000009ff537230 */ /* 0x000fe20000004100 */
[-C--:B------:R-:W-:Y:S01]  /*a9d0*/  F2FP.F16.E4M3.UNPACK_B R2, R140.reuse ;  /* 0x0000008cff02723e */ /* 0x080fe200020006ff */
[--C-:B------:R-:W-:Y:S01]  /*a9e0*/  HADD2.F32 R86, -RZ, R8.reuse.H0_H0 ;  /* 0x20000008ff567230 */ /* 0x100fe20000004100 */
[----:B------:R-:W-:Y:S01]  /*a9f0*/  F2FP.F16.E4M3.UNPACK_B R140, R140.H1 ;  /* 0x0000008cff8c723e */ /* 0x000fe200030006ff */
[----:B------:R-:W-:Y:S01]  /*aa00*/  HADD2.F32 R87, -RZ, R8.H1_H1 ;  /* 0x30000008ff577230 */ /* 0x000fe20000004100 */
[----:B------:R-:W-:Y:S01]  /*aa10*/  F2FP.F16.E4M3.UNPACK_B R141, R141.H1 ;  /* 0x0000008dff8d723e */ /* 0x000fe200030006ff */
[--C-:B------:R-:W-:Y:S01]  /*aa20*/  HADD2.F32 R90, -RZ, R7.reuse.H0_H0 ;  /* 0x20000007ff5a7230 */ /* 0x100fe20000004100 */
[----:B------:R-:W-:Y:S01]  /*aa30*/  F2FP.F16.E4M3.UNPACK_B R142, R142.H1 ;  /* 0x0000008eff8e723e */ /* 0x000fe200030006ff */
[----:B------:R-:W-:Y:S01]  /*aa40*/  HADD2.F32 R91, -RZ, R7.H1_H1 ;  /* 0x30000007ff5b7230 */ /* 0x000fe20000004100 */
[----:B------:R-:W-:Y:S01]  /*aa50*/  F2FP.F16.E4M3.UNPACK_B R143, R143.H1 ;  /* 0x0000008fff8f723e */ /* 0x000fe200030006ff */
[--C-:B------:R-:W-:Y:S01]  /*aa60*/  HADD2.F32 R94, -RZ, R6.reuse.H0_H0 ;  /* 0x20000006ff5e7230 */ /* 0x100fe20000004100 */
[----:B------:R-:W-:Y:S01]  /*aa70*/  IADD3 R163, PT, PT, R163, 0xc0, RZ ;  /* 0x000000c0a3a37810 */ /* 0x000fe20007ffe0ff */
[----:B------:R-:W-:Y:S01]  /*aa80*/  HADD2.F32 R95, -RZ, R6.H1_H1 ;  /* 0x30000006ff5f7230 */ /* 0x000fe20000004100 */
[----:B------:R-:W-:Y:S01]  /*aa90*/  F2FP.F16.E4M3.UNPACK_B R107, R149 ;  /* 0x00000095ff6b723e */ /* 0x000fe200020006ff */
[--C-:B------:R-:W-:Y:S01]  /*aaa0*/  HADD2.F32 R98, -RZ, R5.reuse.H0_H0 ;  /* 0x20000005ff627230 */ /* 0x100fe20000004100 */
[----:B------:R-:W-:Y:S01]  /*aab0*/  LOP3.LUT R163, R163, 0xfefffff8, RZ, 0xc0, !PT ;  /* 0xfefffff8a3a37812 */ /* 0x000fe200078ec0ff */
[----:B------:R-:W-:Y:S01]  /*aac0*/  HADD2.F32 R99, -RZ, R5.H1_H1 ;  /* 0x30000005ff637230 */ /* 0x000fe20000004100 */
[----:B------:R-:W-:Y:S01]  /*aad0*/  F2FP.F16.E4M3.UNPACK_B R111, R150 ;  /* 0x00000096ff6f723e */ /* 0x000fe200020006ff */
[--C-:B------:R-:W-:Y:S01]  /*aae0*/  HADD2.F32 R102, -RZ, R4.reuse.H0_H0 ;  /* 0x20000004ff667230 */ /* 0x100fe20000004100 */
[----:B------:R-:W-:Y:S01]  /*aaf0*/  F2FP.F16.E4M3.UNPACK_B R115, R151 ;  /* 0x00000097ff73723e */ /* 0x000fe200020006ff */
[----:B------:R-:W-:Y:S01]  /*ab00*/  HADD2.F32 R103, -RZ, R4.H1_H1 ;  /* 0x30000004ff677230 */ /* 0x000fe20000004100 */
[----:B------:R-:W-:Y:S01]  /*ab10*/  F2FP.F16.E4M3.UNPACK_B R119, R152 ;  /* 0x00000098ff77723e */ /* 0x000fe200020006ff */
[----:B------:R-:W1:Y:S01]  /*ab20*/  LDTM.x64 R4, tmem[UR4+0xc0] ;  /* 0x0000c004000479ee */ /* 0x000e620008340000 */
[--C-:B------:R-:W-:Y:S01]  /*ab30*/  HADD2.F32 R0, -RZ, R2.reuse.H0_H0 ;  /* 0x20000002ff007230 */ /* 0x100fe20000004100 */
[----:B------:R-:W-:Y:S01]  /*ab40*/  NOP ;  /* 0x0000000000007918 */ /* 0x000fe20000000000 */
[----:B-1----:R1:W-:Y:S01]  /*ab50*/  SYNCS.ARRIVE.TRANS64.RED.A1T0 RZ, [R163+URZ], RZ ;  /* 0x000000ffa3ff79a7 */ /* 0x0023e200081004ff */
[----:B------:R-:W-:Y:S01]  /*ab60*/  HADD2.F32 R2, -RZ, R2.H1_H1 ;  /* 0x30000002ff027230 */ /* 0x000fe20000004100 */
[----:B------:R-:W-:Y:S01]  /*ab70*/  F2FP.F16.E4M3.UNPACK_B R123, R153 ;  /* 0x00000099ff7b723e */ /* 0x000fe200020006ff */
[----:B------:R-:W-:Y:S01]  /*ab80*/  HADD2.F32 R78, -RZ, R141.H1_H1 ;  /* 0x3000008dff4e7230 */ /* 0x000fe20000004100 */
[----:B------:R-:W-:Y:S01]  /*ab90*/  F2FP.F16.E4M3.UNPACK_B R127, R154 ;  /* 0x0000009aff7f723e */ /* 0x000fe200020006ff */
[--C-:B------:R-:W-:Y:S01]  /*aba0*/  HADD2.F32 R106, -RZ, R107.reuse.H0_H0 ;  /* 0x2000006bff6a7230 */ /* 0x100fe20000004100 */
[----:B------:R-:W-:Y:S01]  /*abb0*/  F2FP.F16.E4M3.UNPACK_B R130, R155 ;  /* 0x0000009bff82723e */ /* 0x000fe200020006ff */
[----:B------:R-:W-:Y:S01]  /*abc0*/  HADD2.F32 R107, -RZ, R107.H1_H1 ;  /* 0x3000006bff6b7230 */ /* 0x000fe20000004100 */
[----:B------:R-:W-:Y:S01]  /*abd0*/  F2FP.F16.E4M3.UNPACK_B R144, R144.H1 ;  /* 0x00000090ff90723e */ /* 0x000fe200030006ff */
        /* <DEDUP_REMOVED lines=12> */
[C---:B------:R-:W-:Y:S01]  /*aca0*/  FMUL R4, R70.reuse, R4 ;  /* 0x0000000446047220 */ /* 0x040fe20000400000 */
[C---:B------:R-:W-:Y:S01]  /*acb0*/  FMUL R5, R70.reuse, R5 ;  /* 0x0000000546057220 */ /* 0x040fe20000400000 */
[--C-:B------:R-:W-:Y:S02]  /*acc0*/  HADD2.F32 R3, -RZ, R140.reuse.H0_H0 ;  /* 0x2000008cff037230 */ /* 0x100fe40000004100 */
        /* <DEDUP_REMOVED lines=9> */
[----:B------:R-:W-:Y:S02]  /*ad60*/  HADD2.F32 R122, -RZ, R123.H0_H0 ;  /* 0x2000007bff7a7230 */ /* 0x000fe40000004100 */
[C---:B------:R-:W-:Y:S01]  /*ad70*/  FMUL R6, R70.reuse, R6 ;  /* 0x0000000646067220 */ /* 0x040fe20000400000 */
[----:B------:R-:W-:Y:S02]  /*ad80*/  HADD2.F32 R72, -RZ, R140.H1_H1 ;  /* 0x3000008cff487230 */ /* 0x000fe40000004100 */
[C---:B------:R-:W-:Y:S01]  /*ad90*/  FMUL R7, R70.reuse, R7 ;  /* 0x0000000746077220 */ /* 0x040fe20000400000 */
[----:B------:R-:W-:Y:S02]  /*ada0*/  HADD2.F32 R75, -RZ, R141.H0_H0 ;  /* 0x2000008dff4b7230 */ /* 0x000fe40000004100 */
[C---:B------:R-:W-:Y:S01]  /*adb0*/  FFMA R6, R73.reuse, R3, R6 ;  /* 0x0000000349067223 */ /* 0x040fe20000000006 */
[----:B------:R-:W-:Y:S02]  /*adc0*/  HADD2.F32 R123, -RZ, R123.H1_H1 ;  /* 0x3000007bff7b7230 */ /* 0x000fe40000004100 */
[C---:B------:R-:W-:Y:S01]  /*add0*/  FFMA R7, R73.reuse, R72, R7 ;  /* 0x0000004849077223 */ /* 0x040fe20000000007 */
[C---:B------:R-:W-:Y:S01]  /*ade0*/  FFMA R8, R73.reuse, R74, R8 ;  /* 0x0000004a49087223 */ /* 0x040fe20000000008 */
[----:B------:R-:W-:Y:S01]  /*adf0*/  FFMA R9, R73, R76, R9 ;  /* 0x0000004c49097223 */ /* 0x000fe20000000009 */
[--C-:B------:R-:W-:Y:S02]  /*ae00*/  HADD2.F32 R126, -RZ, R127.reuse.H0_H0 ;  /* 0x2000007fff7e7230 */ /* 0x100fe40000004100 */
[C---:B------:R-:W-:Y:S01]  /*ae10*/  FMUL R10, R70.reuse, R10 ;  /* 0x0000000a460a7220 */ /* 0x040fe20000400000 */
[----:B------:R-:W-:Y:S01]  /*ae20*/  F2FP.SATFINITE.E4M3.F32.PACK_AB_MERGE_C R76, R7, R6, RZ ;  /* 0x00000006074c723e */ /* 0x000fe200048070ff */
[C---:B------:R-:W-:Y:S01]  /*ae30*/  FMUL R7, R70.reuse, R20 ;  /* 0x0000001446077220 */ /* 0x040fe20000400000 */
[----:B------:R-:W-:Y:S02]  /*ae40*/  HADD2.F32 R127, -RZ, R127.H1_H1 ;  /* 0x3000007fff7f7230 */ /* 0x000fe40000004100 */
[C---:B------:R-:W-:Y:S01]  /*ae50*/  FFMA R10, R73.reuse, R75, R10 ;  /* 0x0000004b490a7223 */ /* 0x040fe2000000000a */
[----:B------:R-:W-:Y:S02]  /*ae60*/  HADD2.F32 R72, -RZ, R130.H0_H0 ;  /* 0x20000082ff487230 */ /* 0x000fe40000004100 */
[C---:B------:R-:W-:Y:S01]  /*ae70*/  FMUL R11, R70.reuse, R11 ;  /* 0x0000000b460b7220 */ /* 0x040fe20000400000 */
[--C-:B------:R-:W-:Y:S02]  /*ae80*/  HADD2.F32 R79, -RZ, R142.reuse.H0_H0 ;  /* 0x2000008eff4f7230 */ /* 0x100fe40000004100 */
[C---:B------:R-:W-:Y:S01]  /*ae90*/  FMUL R14, R70.reuse, R14 ;  /* 0x0000000e460e7220 */ /* 0x040fe20000400000 */
[----:B------:R-:W-:Y:S02]  /*aea0*/  HADD2.F32 R82, -RZ, R142.H1_H1 ;  /* 0x3000008eff527230 */ /* 0x000fe40000004100 */
[C---:B------:R-:W-:Y:S01]  /*aeb0*/  FFMA R11, R73.reuse, R78, R11 ;  /* 0x0000004e490b7223 */ /* 0x040fe2000000000b */
[C---:B------:R-:W-:Y:S01]  /*aec0*/  FFMA R12, R73.reuse, R77, R12 ;  /* 0x0000004d490c7223 */ /* 0x040fe2000000000c */
[C---:B------:R-:W-:Y:S01]  /*aed0*/  FFMA R13, R73.reuse, R80, R13 ;  /* 0x00000050490d7223 */ /* 0x040fe2000000000d */
[----:B------:R-:W-:Y:S01]  /*aee0*/  FFMA R14, R73, R79, R14 ;  /* 0x0000004f490e7223 */ /* 0x000fe2000000000e */
[----:B------:R-:W-:Y:S01]  /*aef0*/  HADD2.F32 R75, -RZ, R130.H1_H1 ;  /* 0x30000082ff4b7230 */ /* 0x000fe20000004100 */
[----:B------:R-:W-:Y:S01]  /*af00*/  F2FP.SATFINITE.E4M3.F32.PACK_AB_MERGE_C R78, R11, R10, RZ ;  /* 0x0000000a0b4e723e */ /* 0x000fe200048070ff */
[C---:B------:R-:W-:Y:S01]  /*af10*/  FMUL R10, R70.reuse, R21 ;  /* 0x00000015460a7220 */ /* 0x040fe20000400000 */
[C---:B------:R-:W-:Y:S01]  /*af20*/  FMUL R21, R70.reuse, R28 ;  /* 0x0000001c46157220 */ /* 0x040fe20000400000 */
        /* <DEDUP_REMOVED lines=8> */
[C---:B------:R-:W-:Y:S01]  /*afb0*/  FMUL R18, R70.reuse, R25 ;  /* 0x0000001946127220 */ /* 0x040fe20000400000 */
[----:B------:R-:W-:Y:S01]  /*afc0*/  F2FP.SATFINITE.E4M3.F32.PACK_AB_MERGE_C R14, R15, R14, RZ ;  /* 0x0000000e0f0e723e */ /* 0x000fe200048070ff */
        /* <DEDUP_REMOVED lines=8> */
[C---:B------:R-:W-:Y:S01]  /*b050*/  FFMA R11, R73.reuse, R88, R11 ;  /* 0x00000058490b7223 */ /* 0x040fe2000000000b */
[----:B------:R-:W-:Y:S01]  /*b060*/  FMUL R22, R70, R29 ;  /* 0x0000001d46167220 */ /* 0x000fe20000400000 */
        /* <DEDUP_REMOVED lines=13> */
[----:B------:R-:W-:Y:S01]  /*b140*/  FMUL R20, R70, R27 ;  /* 0x0000001b46147220 */ /* 0x000fe20000400000 */
[--C-:B------:R-:W-:Y:S01]  /*b150*/  HADD2.F32 R96, -RZ, R146.reuse.H0_H0 ;  /* 0x20000092ff607230 */ /* 0x100fe20000004100 */
[----:B------:R-:W-:Y:S01]  /*b160*/  F2FP.SATFINITE.E4M3.F32.PACK_AB_MERGE_C R16, R10, R7, R16 ;  /* 0x000000070a10723e */ /* 0x000fe20004807010 */
[----:B------:R-:W-:Y:S02]  /*b170*/  HADD2.F32 R97, -RZ, R146.H1_H1 ;  /* 0x30000092ff617230 */ /* 0x000fe40000004100 */
        /* <DEDUP_REMOVED lines=28> */
[----:B------:R-:W-:Y:S01]  /*b340*/  F2FP.F16.E4M3.UNPACK_B R151, R151.H1 ;  /* 0x00000097ff97723e */ /* 0x000fe200030006ff */
[----:B------:R-:W-:Y:S01]  /*b350*/  FMUL R38, R70, R45 ;  /* 0x0000002d46267220 */ /* 0x000fe20000400000 */
[----:B------:R-:W-:Y:S01]  /*b360*/  F2FP.SATFINITE.E4M3.F32.PACK_AB_MERGE_C R19, R28, R27, RZ ;  /* 0x0000001b1c13723e */ /* 0x000fe200048070ff */
[----:B------:R-:W-:Y:S01]  /*b370*/  FFMA R31, R73, R104, R31 ;  /* 0x00000068491f7223 */ /* 0x000fe2000000001f */
[C---:B------:R-:W-:Y:S01]  /*b380*/  FMUL R45, R70.reuse, R52 ;  /* 0x00000034462d7220 */ /* 0x040fe20000400000 */
[C---:B------:R-:W-:Y:S01]  /*b390*/  FMUL R52, R70.reuse, R59 ;  /* 0x0000003b46347220 */ /* 0x040fe20000400000 */
[----:B------:R-:W-:Y:S01]  /*b3a0*/  F2FP.F16.E4M3.UNPACK_B R152, R152.H1 ;  /* 0x00000098ff98723e */ /* 0x000fe200030006ff */
[C---:B------:R-:W-:Y:S01]  /*b3b0*/  FMUL R59, R70.reuse, R66 ;  /* 0x00000042463b7220 */ /* 0x040fe20000400000 */
[----:B------:R-:W-:Y:S01]  /*b3c0*/  F2FP.SATFINITE.E4M3.F32.PACK_AB_MERGE_C R66, R13, R12, R14 ;  /* 0x0000000c0d42723e */ /* 0x000fe2000480700e */
        /* <DEDUP_REMOVED lines=11> */
[C---:B------:R-:W-:Y:S01]  /*b480*/  FFMA R35, R73.reuse, R108, R35 ;  /* 0x0000006c49237223 */ /* 0x040fe20000000023 */
[C---:B------:R-:W-:Y:S01]  /*b490*/  FMUL R36, R70.reuse, R43 ;  /* 0x0000002b46247220 */ /* 0x040fe20000400000 */
[--C-:B------:R-:W-:Y:S02]  /*b4a0*/  HADD2.F32 R112, -RZ, R150.reuse.H0_H0 ;  /* 0x20000096ff707230 */ /* 0x100fe40000004100 */
[C---:B------:R-:W-:Y:S01]  /*b4b0*/  FMUL R39, R70.reuse, R46 ;  /* 0x0000002e46277220 */ /* 0x040fe20000400000 */
        /* <DEDUP_REMOVED lines=13> */
[C---:B------:R-:W-:Y:S01]  /*b590*/  FMUL R46, R70.reuse, R53 ;  /* 0x00000035462e7220 */ /* 0x040fe20000400000 */
[--C-:B------:R-:W-:Y:S02]  /*b5a0*/  HADD2.F32 R120, -RZ, R152.reuse.H0_H0 ;  /* 0x20000098ff787230 */ /* 0x100fe40000004100 */
[C---:B------:R-:W-:Y:S01]  /*b5b0*/  FMUL R50, R70.reuse, R57 ;  /* 0x0000003946327220 */ /* 0x040fe20000400000 */
[C---:B------:R-:W-:Y:S01]  /*b5c0*/  FMUL R51, R70.reuse, R58 ;  /* 0x0000003a46337220 */ /* 0x040fe20000400000 */
[C---:B------:R-:W-:Y:S01]  /*b5d0*/  FMUL R53, R70.reuse, R60 ;  /* 0x0000003c46357220 */ /* 0x040fe20000400000 */
[C---:B------:R-:W-:Y:S01]  /*b5e0*/  FFMA R43, R73.reuse, R116, R43 ;  /* 0x00000074492b7223 */ /* 0x040fe2000000002b */
[----:B------:R-:W-:Y:S02]  /*b5f0*/  HADD2.F32 R121, -RZ, R152.H1_H1 ;  /* 0x30000098ff797230 */ /* 0x000fe40000004100 */
[C---:B------:R-:W-:Y:S01]  /*b600*/  FMUL R47, R70.reuse, R54 ;  /* 0x00000036462f7220 */ /* 0x040fe20000400000 */
[C---:B------:R-:W-:Y:S01]  /*b610*/  FMUL R57, R70.reuse, R64 ;  /* 0x0000004046397220 */ /* 0x040fe20000400000 */
[C---:B------:R-:W-:Y:S01]  /*b620*/  FMUL R58, R70.reuse, R65 ;  /* 0x00000041463a7220 */ /* 0x040fe20000400000 */
[C---:B------:R-:W-:Y:S01]  /*b630*/  FMUL R60, R70.reuse, R67 ;  /* 0x00000043463c7220 */ /* 0x040fe20000400000 */
[----:B------:R-:W-:Y:S01]  /*b640*/  FFMA R44, R73, R117, R44 ;  /* 0x00000075492c7223 */ /* 0x000fe2000000002c */
[C---:B------:R-:W-:Y:S01]  /*b650*/  FMUL R48, R70.reuse, R55 ;  /* 0x0000003746307220 */ /* 0x040fe20000400000 */
[----:B------:R-:W-:Y:S01]  /*b660*/  F2FP.SATFINITE.E4M3.F32.PACK_AB_MERGE_C R64, R5, R4, R76 ;  /* 0x000000040540723e */ /* 0x000fe2000480704c */
[----:B------:R-:W-:Y:S01]  /*b670*/  FFMA R45, R73, R118, R45 ;  /* 0x00000076492d7223 */ /* 0x000fe2000000002d */
[----:B------:R-:W-:Y:S01]  /*b680*/  F2FP.SATFINITE.E4M3.F32.PACK_AB_MERGE_C R65, R9, R8, R78 ;  /* 0x000000080941723e */ /* 0x000fe2000480704e */
[----:B------:R-:W-:Y:S01]  /*b690*/  FMUL R49, R70, R56 ;  /* 0x0000003846317220 */ /* 0x000fe20000400000 */
[----:B------:R-:W-:Y:S01]  /*b6a0*/  F2FP.SATFINITE.E4M3.F32.PACK_AB_MERGE_C R67, R2, R0, R3 ;  /* 0x000000000243723e */ /* 0x000fe20004807003 */
[C---:B------:R-:W-:Y:S01]  /*b6b0*/  FFMA R46, R73.reuse, R119, R46 ;  /* 0x00000077492e7223 */ /* 0x040fe2000000002e */
[----:B------:R-:W-:Y:S01]  /*b6c0*/  F2FP.F16.E4M3.UNPACK_B R154, R154.H1 ;  /* 0x0000009aff9a723e */ /* 0x000fe200030006ff */
[--C-:B------:R-:W-:Y:S02]  /*b6d0*/  HADD2.F32 R124, -RZ, R153.reuse.H0_H0 ;  /* 0x20000099ff7c7230 */ /* 0x100fe40000004100 */
[C---:B------:R-:W-:Y:S01]  /*b6e0*/  FFMA R47, R73.reuse, R120, R47 ;  /* 0x00000078492f7223 */ /* 0x040fe2000000002f */
[----:B------:R1:W-:Y:S01]  /*b6f0*/  STS.128 [R137+UR44+0xa200], R64 ;  /* 0x00a2004089007988 */ /* 0x0003e20008000c2c */
[----:B------:R-:W-:Y:S02]  /*b700*/  HADD2.F32 R125, -RZ, R153.H1_H1 ;  /* 0x30000099ff7d7230 */ /* 0x000fe40000004100 */
[C---:B------:R-:W-:Y:S01]  /*b710*/  FFMA R48, R73.reuse, R121, R48 ;  /* 0x0000007949307223 */ /* 0x040fe20000000030 */
[C---:B------:R-:W-:Y:S01]  /*b720*/  FFMA R49, R73.reuse, R122, R49 ;  /* 0x0000007a49317223 */ /* 0x040fe20000000031 */
[----:B------:R-:W-:Y:S01]  /*b730*/  F2FP.F16.E4M3.UNPACK_B R155, R155.H1 ;  /* 0x0000009bff9b723e */ /* 0x000fe200030006ff */
[C---:B------:R-:W-:Y:S01]  /*b740*/  FFMA R50, R73.reuse, R123, R50 ;  /* 0x0000007b49327223 */ /* 0x040fe20000000032 */
[----:B------:R-:W-:Y:S01]  /*b750*/  FMUL R54, R70, R61 ;  /* 0x0000003d46367220 */ /* 0x000fe20000400000 */
[--C-:B------:R-:W-:Y:S01]  /*b760*/  HADD2.F32 R128, -RZ, R154.reuse.H0_H0 ;  /* 0x2000009aff807230 */ /* 0x100fe20000004100 */
[----:B------:R1:W-:Y:S01]  /*b770*/  STS.128 [R178+0xa010], R16 ;  /* 0x00a01010b2007388 */ /* 0x0003e20000000c00 */
[----:B------:R-:W-:Y:S01]  /*b780*/  F2FP.SATFINITE.E4M3.F32.PACK_AB_MERGE_C R35, R36, R35, RZ ;  /* 0x000000232423723e */ /* 0x000fe200048070ff */
[C---:B------:R-:W-:Y:S01]  /*b790*/  FFMA R51, R73.reuse, R124, R51 ;  /* 0x0000007c49337223 */ /* 0x040fe20000000033 */
[----:B------:R-:W-:Y:S01]  /*b7a0*/  F2FP.SATFINITE.E4M3.F32.PACK_AB_MERGE_C R39, R40, R39, RZ ;  /* 0x000000272827723e */ /* 0x000fe200048070ff */
[----:B------:R-:W-:Y:S02]  /*b7b0*/  HADD2.F32 R129, -RZ, R154.H1_H1 ;  /* 0x3000009aff817230 */ /* 0x000fe40000004100 */
[C---:B------:R-:W-:Y:S01]  /*b7c0*/  FMUL R55, R70.reuse, R62 ;  /* 0x0000003e46377220 */ /* 0x040fe20000400000 */
[C---:B------:R-:W-:Y:S01]  /*b7d0*/  FFMA R52, R73.reuse, R125, R52 ;  /* 0x0000007d49347223 */ /* 0x040fe20000000034 */
[----:B------:R-:W-:Y:S01]  /*b7e0*/  FMUL R56, R70, R63 ;  /* 0x0000003f46387220 */ /* 0x000fe20000400000 */
[C---:B------:R-:W-:Y:S01]  /*b7f0*/  FFMA R53, R73.reuse, R126, R53 ;  /* 0x0000007e49357223 */ /* 0x040fe20000000035 */
[C---:B------:R-:W-:Y:S01]  /*b800*/  FFMA R54, R73.reuse, R127, R54 ;  /* 0x0000007f49367223 */ /* 0x040fe20000000036 */
[--C-:B------:R-:W-:Y:S02]  /*b810*/  HADD2.F32 R74, -RZ, R155.reuse.H0_H0 ;  /* 0x2000009bff4a7230 */ /* 0x100fe40000004100 */
[C---:B------:R-:W-:Y:S01]  /*b820*/  FFMA R55, R73.reuse, R128, R55 ;  /* 0x0000008049377223 */ /* 0x040fe20000000037 */
[----:B------:R-:W-:Y:S02]  /*b830*/  HADD2.F32 R131, -RZ, R155.H1_H1 ;  /* 0x3000009bff837230 */ /* 0x000fe40000004100 */
[C---:B------:R-:W-:Y:S01]  /*b840*/  FFMA R56, R73.reuse, R129, R56 ;  /* 0x0000008149387223 */ /* 0x040fe20000000038 */
[----:B------:R-:W-:Y:S01]  /*b850*/  F2FP.SATFINITE.E4M3.F32.PACK_AB_MERGE_C R43, R44, R43, RZ ;  /* 0x0000002b2c2b723e */ /* 0x000fe200048070ff */
[C---:B------:R-:W-:Y:S01]  /*b860*/  FFMA R57, R73.reuse, R72, R57 ;  /* 0x0000004849397223 */ /* 0x040fe20000000039 */
[C---:B------:R-:W-:Y:S01]  /*b870*/  FFMA R58, R73.reuse, R75, R58 ;  /* 0x0000004b493a7223 */ /* 0x040fe2000000003a */
[C---:B------:R-:W-:Y:S01]  /*b880*/  FFMA R59, R73.reuse, R74, R59 ;  /* 0x0000004a493b7223 */ /* 0x040fe2000000003b */
[----:B------:R-:W-:Y:S01]  /*b890*/  F2FP.SATFINITE.E4M3.F32.PACK_AB_MERGE_C R33, R34, R33, R35 ;  /* 0x000000212221723e */ /* 0x000fe20004807023 */
[----:B------:R-:W-:Y:S01]  /*b8a0*/  FFMA R60, R73, R131, R60 ;  /* 0x00000083493c7223 */ /* 0x000fe2000000003c */
[----:B------:R-:W-:Y:S02]  /*b8b0*/  F2FP.SATFINITE.E4M3.F32.PACK_AB_MERGE_C R32, R30, R29, R32 ;  /* 0x0000001d1e20723e */ /* 0x000fe40004807020 */
        /* <DEDUP_REMOVED lines=11> */
[----:B------:R-:W-:Y:S03]  /*b970*/  IADD3 R68, PT, PT, R68, 0x1, RZ ;  /* 0x0000000144447810 */ /* 0x000fe60007ffe0ff */
        /* <DEDUP_REMOVED lines=18> */
.L_x_142:
[----:B------:R-:W-:Y:S05]  /*baa0*/  BSYNC.RECONVERGENT B0 ;  /* 0x0000000000007941 */ /* 0x000fea0003800200 */
.L_x_141:
[----:B------:R-:W-:Y:S01]  /*bab0*/  R2UR UR5, R160 ;  /* 0x00000000a00572ca */ /* 0x000fe200000e0000 */
[----:B------:R-:W-:Y:S01]  /*bac0*/  BAR.SYNC.DEFER_BLOCKING 0x1, 0x80 ;  /* 0x0042000000007b1d */ /* 0x000fe20000010000 */
[----:B------:R-:W-:Y:S01]  /*bad0*/  R2UR UR4, R161 ;  /* 0x00000000a10472ca */ /* 0x000fe200000e0000 */
[----:B------:R-:W-:Y:S01]  /*bae0*/  UISETP.NE.AND UP0, UPT, UR46, URZ, UPT ;  /* 0x000000ff2e00728c */ /* 0x000fe2000bf05270 */
[----:B------:R-:W-:Y:S02]  /*baf0*/  ISETP.NE.AND P0, PT, R164, 0x2, PT ;  /* 0x00000002a400780c */ /* 0x000fe40003f05270 */
[----:B------:R-:W-:Y:S02]  /*bb00*/  ISETP.NE.AND P1, PT, R68, 0x2, PT ;  /* 0x000000024400780c */ /* 0x000fe40003f25270 */
[----:B------:R-:W-:Y:S02]  /*bb10*/  SEL R0, RZ, 0x1, P0 ;  /* 0x00000001ff007807 */ /* 0x000fe40000000000 */
[----:B------:R-:W-:Y:S02]  /*bb20*/  SEL R3, RZ, 0x1, P1 ;  /* 0x00000001ff037807 */ /* 0x000fe40000800000 */
[----:B------:R-:W-:Y:S01]  /*bb30*/  LOP3.LUT R169, R169, R0, RZ, 0x3c, !PT ;  /* 0x00000000a9a97212 */ /* 0x000fe200078e3cff */
[----:B------:R-:W-:Y:S01]  /*bb40*/  UIADD3 UR20, UPT, UPT, UR37, UR5, URZ ;  /* 0x0000000525147290 */ /* 0x000fe2000fffe0ff */
[----:B------:R-:W-:Y:S01]  /*bb50*/  LOP3.LUT R170, R170, R3, RZ, 0x3c, !PT ;  /* 0x00000003aaaa7212 */ /* 0x000fe200078e3cff */
[----:B------:R-:W-:Y:S01]  /*bb60*/  UIADD3 UR16, UPT, UPT, UR38, UR4, URZ ;  /* 0x0000000426107290 */ /* 0x000fe2000fffe0ff */
[----:B------:R-:W-:Y:S02]  /*bb70*/  SEL R164, R164, RZ, P0 ;  /* 0x000000ffa4a47207 */ /* 0x000fe40000000000 */
[----:B------:R-:W-:Y:S01]  /*bb80*/  SEL R68, R68, RZ, P1 ;  /* 0x000000ff44447207 */ /* 0x000fe20000800000 */
[----:B------:R-:W-:Y:S01]  /*bb90*/  UMOV UR36, UR59 ;  /* 0x0000003b00247c82 */ /* 0x000fe20008000000 */
[----:B------:R-:W-:Y:S07]  /*bba0*/  BRA.U UP0, `(.L_x_143) ;  /* 0xffffff9900787547 */ /* 0x000fee000b83ffff */
[----:B------:R-:W-:Y:S05]  /*bbb0*/  EXIT ;  /* 0x000000000000794d */ /* 0x000fea0003800000 */
.L_x_24:
[----:B--2---:R2:W3:Y:S02]  /*bbc0*/  SYNCS.PHASECHK.TRANS64.TRYWAIT P0, [R3+URZ+0xe0], R2 ;  /* 0x0000e002030075a7 */ /* 0x0044e400080011ff */
[----:B---3--:R-:W-:Y:S05]  /*bbd0*/  @!P0 NANOSLEEP.SYNCS 0x989680 ;  /* 0x009896800000895d */ /* 0x008fea0003900000 */
[----:B------:R-:W3:Y:S02]  /*bbe0*/  @!P0 SYNCS.PHASECHK.TRANS64 P0, [R3+URZ+0xe0], R2 ;  /* 0x0000e002030085a7 */ /* 0x000ee400080010ff */
[----:B---3--:R-:W-:Y:S05]  /*bbf0*/  @!P0 BRA `(.L_x_24) ;  /* 0xfffffffc00f08947 */ /* 0x008fea000383ffff */
[----:B------:R-:W-:Y:S05]  /*bc00*/  BRA `(.L_x_144) ;  /* 0xffffff5c007c7947 */ /* 0x000fea000383ffff */
.L_x_27:
[----:B-1----:R-:W-:-:S07]  /*bc10*/  MOV R0, UR33 ;  /* 0x0000002100007c02 */ /* 0x002fce0008000f00 */
.L_x_145:
[----:B-1----:R1:W2:Y:S02]  /*bc20*/  SYNCS.PHASECHK.TRANS64.TRYWAIT P0, [R0+URZ+0x20], R3 ;  /* 0x00002003000075a7 */ /* 0x0022a400080011ff */
[----:B--2---:R-:W-:Y:S05]  /*bc30*/  @!P0 NANOSLEEP.SYNCS 0x989680 ;  /* 0x009896800000895d */ /* 0x004fea0003900000 */
[----:B------:R-:W2:Y:S02]  /*bc40*/  @!P0 SYNCS.PHASECHK.TRANS64 P0, [R0+URZ+0x20], R3 ;  /* 0x00002003000085a7 */ /* 0x000ea400080010ff */
[----:B--2---:R-:W-:Y:S05]  /*bc50*/  @!P0 BRA `(.L_x_145) ;  /* 0xfffffffc00f08947 */ /* 0x004fea000383ffff */
[----:B------:R-:W-:Y:S05]  /*bc60*/  BRA `(.L_x_26) ;  /* 0xffffff5c00d47947 */ /* 0x000fea000383ffff */
.L_x_34:
[----:B-1----:R-:W-:-:S07]  /*bc70*/  MOV R0, UR17 ;  /* 0x0000001100007c02 */ /* 0x002fce0008000f00 */
.L_x_146:
[----:B-1----:R1:W2:Y:S02]  /*bc80*/  SYNCS.PHASECHK.TRANS64.TRYWAIT P0, [R0+URZ+0x20], R3 ;  /* 0x00002003000075a7 */ /* 0x0022a400080011ff */
[----:B--2---:R-:W-:Y:S05]  /*bc90*/  @!P0 NANOSLEEP.SYNCS 0x989680 ;  /* 0x009896800000895d */ /* 0x004fea0003900000 */
[----:B------:R-:W2:Y:S02]  /*bca0*/  @!P0 SYNCS.PHASECHK.TRANS64 P0, [R0+URZ+0x20], R3 ;  /* 0x00002003000085a7 */ /* 0x000ea400080010ff */
[----:B--2---:R-:W-:Y:S05]  /*bcb0*/  @!P0 BRA `(.L_x_146) ;  /* 0xfffffffc00f08947 */ /* 0x004fea000383ffff */
[----:B------:R-:W-:Y:S05]  /*bcc0*/  BRA `(.L_x_33) ;  /* 0xffffff6000947947 */ /* 0x000fea000383ffff */
.L_x_39:
[----:B-1----:R1:W2:Y:S02]  /*bcd0*/  SYNCS.PHASECHK.TRANS64.TRYWAIT P0, [R3+URZ+0x90], R0 ;  /* 0x00009000030075a7 */ /* 0x0022a400080011ff */
[----:B--2---:R-:W-:Y:S05]  /*bce0*/  @!P0 NANOSLEEP.SYNCS 0x989680 ;  /* 0x009896800000895d */ /* 0x004fea0003900000 */
[----:B------:R-:W2:Y:S02]  /*bcf0*/  @!P0 SYNCS.PHASECHK.TRANS64 P0, [R3+URZ+0x90], R0 ;  /* 0x00009000030085a7 */ /* 0x000ea400080010ff */
[----:B--2---:R-:W-:Y:S05]  /*bd00*/  @!P0 BRA `(.L_x_39) ;  /* 0xfffffffc00f08947 */ /* 0x004fea000383ffff */
[----:B------:R-:W-:Y:S05]  /*bd10*/  BRA `(.L_x_147) ;  /* 0xffffff64003c7947 */ /* 0x000fea000383ffff */
.L_x_43:
[----:B-1----:R-:W-:-:S07]  /*bd20*/  MOV R0, UR4 ;  /* 0x0000000400007c02 */ /* 0x002fce0008000f00 */
.L_x_148:
[----:B-1----:R1:W2:Y:S02]  /*bd30*/  SYNCS.PHASECHK.TRANS64.TRYWAIT P0, [R0+URZ], R3 ;  /* 0x00000003000075a7 */ /* 0x0022a400080011ff */
[----:B--2---:R-:W-:Y:S05]  /*bd40*/  @!P0 NANOSLEEP.SYNCS 0x989680 ;  /* 0x009896800000895d */ /* 0x004fea0003900000 */
[----:B------:R-:W2:Y:S02]  /*bd50*/  @!P0 SYNCS.PHASECHK.TRANS64 P0, [R0+URZ], R3 ;  /* 0x00000003000085a7 */ /* 0x000ea400080010ff */
[----:B--2---:R-:W-:Y:S05]  /*bd60*/  @!P0 BRA `(.L_x_148) ;  /* 0xfffffffc00f08947 */ /* 0x004fea000383ffff */
[----:B------:R-:W-:Y:S05]  /*bd70*/  BRA `(.L_x_149) ;  /* 0xffffff6800e87947 */ /* 0x000fea000383ffff */
.L_x_44:
[----:B------:R-:W-:-:S07]  /*bd80*/  MOV R0, UR5 ;  /* 0x0000000500007c02 */ /* 0x000fce0008000f00 */
.L_x_150:
[----:B-1----:R1:W2:Y:S02]  /*bd90*/  SYNCS.PHASECHK.TRANS64.TRYWAIT P0, [R0+URZ], R3 ;  /* 0x00000003000075a7 */ /* 0x0022a400080011ff */
[----:B--2---:R-:W-:Y:S05]  /*bda0*/  @!P0 NANOSLEEP.SYNCS 0x989680 ;  /* 0x009896800000895d */ /* 0x004fea0003900000 */
[----:B------:R-:W2:Y:S02]  /*bdb0*/  @!P0 SYNCS.PHASECHK.TRANS64 P0, [R0+URZ], R3 ;  /* 0x00000003000085a7 */ /* 0x000ea400080010ff */
[----:B--2---:R-:W-:Y:S05]  /*bdc0*/  @!P0 BRA `(.L_x_150) ;  /* 0xfffffffc00f08947 */ /* 0x004fea000383ffff */
[----:B------:R-:W-:Y:S05]  /*bdd0*/  BRA `(.L_x_151) ;  /* 0xffffff6800f47947 */ /* 0x000fea000383ffff */
.L_x_45:
[----:B------:R-:W-:-:S07]  /*bde0*/  MOV R0, UR5 ;  /* 0x0000000500007c02 */ /* 0x000fce0008000f00 */
.L_x_152:
[----:B-1----:R1:W2:Y:S02]  /*bdf0*/  SYNCS.PHASECHK.TRANS64.TRYWAIT P0, [R0+URZ], R3 ;  /* 0x00000003000075a7 */ /* 0x0022a400080011ff */
[----:B--2---:R-:W-:Y:S05]  /*be00*/  @!P0 NANOSLEEP.SYNCS 0x989680 ;  /* 0x009896800000895d */ /* 0x004fea0003900000 */
[----:B------:R-:W2:Y:S02]  /*be10*/  @!P0 SYNCS.PHASECHK.TRANS64 P0, [R0+URZ], R3 ;  /* 0x00000003000085a7 */ /* 0x000ea400080010ff */
[----:B--2---:R-:W-:Y:S05]  /*be20*/  @!P0 BRA `(.L_x_152) ;  /* 0xfffffffc00f08947 */ /* 0x004fea000383ffff */
[----:B------:R-:W-:Y:S05]  /*be30*/  BRA `(.L_x_153) ;  /* 0xffffff6c00007947 */ /* 0x000fea000383ffff */
.L_x_48:
[----:B-1----:R1:W2:Y:S02]  /*be40*/  SYNCS.PHASECHK.TRANS64.TRYWAIT P0, [R0+URZ+0xd0], R5 ;  /* 0x0000d005000075a7 */ /* 0x0022a400080011ff */
[----:B--2---:R-:W-:Y:S05]  /*be50*/  @!P0 NANOSLEEP.SYNCS 0x989680 ;  /* 0x009896800000895d */ /* 0x004fea0003900000 */
[----:B------:R-:W2:Y:S02]  /*be60*/  @!P0 SYNCS.PHASECHK.TRANS64 P0, [R0+URZ+0xd0], R5 ;  /* 0x0000d005000085a7 */ /* 0x000ea400080010ff */
[----:B--2---:R-:W-:Y:S05]  /*be70*/  @!P0 BRA `(.L_x_48) ;  /* 0xfffffffc00f08947 */ /* 0x004fea000383ffff */
[----:B------:R-:W-:Y:S05]  /*be80*/  BRA `(.L_x_154) ;  /* 0xffffff6c005c7947 */ /* 0x000fea000383ffff */
.L_x_49:
[----:B------:R-:W-:-:S07]  /*be90*/  MOV R0, UR4 ;  /* 0x0000000400007c02 */ /* 0x000fce0008000f00 */
.L_x_155:
[----:B-1----:R1:W2:Y:S02]  /*bea0*/  SYNCS.PHASECHK.TRANS64.TRYWAIT P0, [R0+URZ+0xa0], R7 ;  /* 0x0000a007000075a7 */ /* 0x0022a400080011ff */
[----:B--2---:R-:W-:Y:S05]  /*beb0*/  @!P0 NANOSLEEP.SYNCS 0x989680 ;  /* 0x009896800000895d */ /* 0x004fea0003900000 */
[----:B------:R-:W2:Y:S02]  /*bec0*/  @!P0 SYNCS.PHASECHK.TRANS64 P0, [R0+URZ+0xa0], R7 ;  /* 0x0000a007000085a7 */ /* 0x000ea400080010ff */
[----:B--2---:R-:W-:Y:S05]  /*bed0*/  @!P0 BRA `(.L_x_155) ;  /* 0xfffffffc00f08947 */ /* 0x004fea000383ffff */
[----:B------:R-:W-:Y:S05]  /*bee0*/  BRA `(.L_x_156) ;  /* 0xffffff6c006c7947 */ /* 0x000fea000383ffff */
.L_x_50:
[----:B-1----:R1:W2:Y:S02]  /*bef0*/  SYNCS.PHASECHK.TRANS64.TRYWAIT P1, [R0+URZ+0x90], R5 ;  /* 0x00009005000075a7 */ /* 0x0022a400080211ff */
[----:B--2---:R-:W-:Y:S05]  /*bf00*/  @!P1 NANOSLEEP.SYNCS 0x989680 ;  /* 0x009896800000995d */ /* 0x004fea0003900000 */
[----:B------:R-:W2:Y:S02]  /*bf10*/  @!P1 SYNCS.PHASECHK.TRANS64 P1, [R0+URZ+0x90], R5 ;  /* 0x00009005000095a7 */ /* 0x000ea400080210ff */
[----:B--2---:R-:W-:Y:S05]  /*bf20*/  @!P1 BRA `(.L_x_50) ;  /* 0xfffffffc00f09947 */ /* 0x004fea000383ffff */
[----:B------:R-:W-:Y:S05]  /*bf30*/  BRA `(.L_x_157) ;  /* 0xffffff6c009c7947 */ /* 0x000fea000383ffff */
.L_x_53:
[----:B------:R-:W-:-:S07]  /*bf40*/  MOV R0, UR4 ;  /* 0x0000000400007c02 */ /* 0x000fce0008000f00 */
.L_x_158:
[----:B-1----:R1:W2:Y:S02]  /*bf50*/  SYNCS.PHASECHK.TRANS64.TRYWAIT P0, [R0+URZ+0xa0], R3 ;  /* 0x0000a003000075a7 */ /* 0x0022a400080011ff */
[----:B--2---:R-:W-:Y:S05]  /*bf60*/  @!P0 NANOSLEEP.SYNCS 0x989680 ;  /* 0x009896800000895d */ /* 0x004fea0003900000 */
[----:B------:R-:W2:Y:S02]  /*bf70*/  @!P0 SYNCS.PHASECHK.TRANS64 P0, [R0+URZ+0xa0], R3 ;  /* 0x0000a003000085a7 */ /* 0x000ea400080010ff */
[----:B--2---:R-:W-:Y:S05]  /*bf80*/  @!P0 BRA `(.L_x_158) ;  /* 0xfffffffc00f08947 */ /* 0x004fea000383ffff */
[----:B------:R-:W-:Y:S05]  /*bf90*/  BRA `(.L_x_52) ;  /* 0xffffff6c00f07947 */ /* 0x000fea000383ffff */
.L_x_62:
[----:B-1----:R-:W-:-:S04]  /*bfa0*/  MOV R5, UR5 ;  /* 0x0000000500057c02 */ /* 0x002fc80008000f00 */
[----:B------:R1:W2:Y:S03]  /*bfb0*/  SYNCS.PHASECHK.TRANS64.TRYWAIT P0, [R5+URZ+0x8], R6 ;  /* 0x00000806050075a7 */ /* 0x0002a600080011ff */
[----:B--2---:R-:W-:Y:S05]  /*bfc0*/  @!P0 NANOSLEEP.SYNCS 0x989680 ;  /* 0x009896800000895d */ /* 0x004fea0003900000 */
[----:B------:R-:W2:Y:S02]  /*bfd0*/  @!P0 SYNCS.PHASECHK.TRANS64 P0, [R5+URZ+0x8], R6 ;  /* 0x00000806050085a7 */ /* 0x000ea400080010ff */
[----:B--2---:R-:W-:Y:S05]  /*bfe0*/  @!P0 BRA `(.L_x_62) ;  /* 0xfffffffc00ec8947 */ /* 0x004fea000383ffff */
[----:B------:R-:W-:Y:S05]  /*bff0*/  BRA `(.L_x_61) ;  /* 0xffffff7000a47947 */ /* 0x000fea000383ffff */
.L_x_64:
[----:B------:R-:W-:Y:S01]  /*c000*/  BSSY B0, `(.L_x_159) ;  /* 0x0000006000007945 */ /* 0x000fe20003800000 */
[----:B------:R-:W-:-:S07]  /*c010*/  MOV R15, 0xffffffff ;  /* 0xffffffff000f7802 */ /* 0x000fce0000000f00 */
[----:B-1---5:R-:W-:Y:S05]  /*c020*/  WARPSYNC.COLLECTIVE R15, `(.L_x_160) ;  /* 0x000000000f0c7348 */ /* 0x022fea0003c00000 */
[----:B------:R-:W-:Y:S02]  /*c030*/  ELECT P6, UR79, PT ;  /* 0x00000000004f782f */ /* 0x000fe400038c0000 */
[----:B------:R-:W-:Y:S01]  /*c040*/  MOV R14, UR79 ;  /* 0x0000004f000e7c02 */ /* 0x000fe20008000f00 */
[----:B-1---5:R-:W-:Y:S10]  /*c050*/  ENDCOLLECTIVE ;  /* 0x000000000000791b */ /* 0x022ff40003800000 */
.L_x_160:
[----:B------:R-:W-:Y:S05]  /*c060*/  BSYNC B0 ;  /* 0x0000000000007941 */ /* 0x000fea0003800000 */
.L_x_159:
[----:B------:R-:W-:Y:S01]  /*c070*/  PLOP3.LUT P0, PT, P6, PT, PT, 0x80, 0x8 ;  /* 0x000000000008781c */ /* 0x000fe2000370f070 */
[----:B------:R-:W-:-:S12]  /*c080*/  BRA `(.L_x_161) ;  /* 0xffffff7000d07947 */ /* 0x000fd8000383ffff */
.L_x_66:
[----:B-1----:R-:W-:-:S04]  /*c090*/  MOV R3, UR5 ;  /* 0x0000000500037c02 */ /* 0x002fc80008000f00 */
[----:B------:R1:W2:Y:S03]  /*c0a0*/  SYNCS.PHASECHK.TRANS64.TRYWAIT P0, [R3+URZ+0x8], R4 ;  /* 0x00000804030075a7 */ /* 0x0002a600080011ff */
[----:B--2---:R-:W-:Y:S05]  /*c0b0*/  @!P0 NANOSLEEP.SYNCS 0x989680 ;  /* 0x009896800000895d */ /* 0x004fea0003900000 */
[----:B------:R-:W2:Y:S02]  /*c0c0*/  @!P0 SYNCS.PHASECHK.TRANS64 P0, [R3+URZ+0x8], R4 ;  /* 0x00000804030085a7 */ /* 0x000ea400080010ff */
[----:B--2---:R-:W-:Y:S05]  /*c0d0*/  @!P0 BRA `(.L_x_66) ;  /* 0xfffffffc00ec8947 */ /* 0x004fea000383ffff */
[----:B------:R-:W-:Y:S05]  /*c0e0*/  BRA `(.L_x_65) ;  /* 0xffffff7000d47947 */ /* 0x000fea000383ffff */
.L_x_67:
[----:B-1----:R1:W2:Y:S02]  /*c0f0*/  SYNCS.PHASECHK.TRANS64.TRYWAIT P0, [R0+URZ+0x90], R5 ;  /* 0x00009005000075a7 */ /* 0x0022a400080011ff */
[----:B--2---:R-:W-:Y:S05]  /*c100*/  @!P0 NANOSLEEP.SYNCS 0x989680 ;  /* 0x009896800000895d */ /* 0x004fea0003900000 */
[----:B------:R-:W2:Y:S02]  /*c110*/  @!P0 SYNCS.PHASECHK.TRANS64 P0, [R0+URZ+0x90], R5 ;  /* 0x00009005000085a7 */ /* 0x000ea400080010ff */
[----:B--2---:R-:W-:Y:S05]  /*c120*/  @!P0 BRA `(.L_x_67) ;  /* 0xfffffffc00f08947 */ /* 0x004fea000383ffff */
[----:B------:R-:W-:Y:S05]  /*c130*/  BRA `(.L_x_162) ;  /* 0xffffff7400a87947 */ /* 0x000fea000383ffff */
.L_x_69:
[----:B------:R-:W-:-:S07]  /*c140*/  MOV R0, UR19 ;  /* 0x0000001300007c02 */ /* 0x000fce0008000f00 */
.L_x_163:
[----:B-1----:R1:W2:Y:S02]  /*c150*/  SYNCS.PHASECHK.TRANS64.TRYWAIT P0, [R0+URZ+0xc0], R5 ;  /* 0x0000c005000075a7 */ /* 0x0022a400080011ff */
[----:B--2---:R-:W-:Y:S05]  /*c160*/  @!P0 NANOSLEEP.SYNCS 0x989680 ;  /* 0x009896800000895d */ /* 0x004fea0003900000 */
[----:B------:R-:W2:Y:S02]  /*c170*/  @!P0 SYNCS.PHASECHK.TRANS64 P0, [R0+URZ+0xc0], R5 ;  /* 0x0000c005000085a7 */ /* 0x000ea400080010ff */
[----:B--2---:R-:W-:Y:S05]  /*c180*/  @!P0 BRA `(.L_x_163) ;  /* 0xfffffffc00f08947 */ /* 0x004fea000383ffff */
[----:B------:R-:W-:Y:S05]  /*c190*/  BRA `(.L_x_164) ;  /* 0xffffff7400f07947 */ /* 0x000fea000383ffff */
.L_x_72:
[----:B------:R-:W-:Y:S07]  /*c1a0*/  MOV R0, UR6 ;  /* 0x0000000600007c02 */ /* 0x000fee0008000f00 */
.L_x_165:
[----:B-1----:R1:W2:Y:S02]  /*c1b0*/  SYNCS.PHASECHK.TRANS64.TRYWAIT P0, [R0+URZ], R5 ;  /* 0x00000005000075a7 */ /* 0x0022a400080011ff */
[----:B--2---:R-:W-:Y:S05]  /*c1c0*/  @!P0 NANOSLEEP.SYNCS 0x989680 ;  /* 0x009896800000895d */ /* 0x004fea0003900000 */
[----:B------:R-:W2:Y:S02]  /*c1d0*/  @!P0 SYNCS.PHASECHK.TRANS64 P0, [R0+URZ], R5 ;  /* 0x00000005000085a7 */ /* 0x000ea400080010ff */
[----:B--2---:R-:W-:Y:S05]  /*c1e0*/  @!P0 BRA `(.L_x_165) ;  /* 0xfffffffc00f08947 */ /* 0x004fea000383ffff */
[----:B------:R-:W-:Y:S05]  /*c1f0*/  BRA `(.L_x_71) ;  /* 0xffffff7800087947 */ /* 0x000fea000383ffff */
.L_x_76:
[----:B-1----:R-:W-:-:S07]  /*c200*/  MOV R0, UR4 ;  /* 0x0000000400007c02 */ /* 0x002fce0008000f00 */
.L_x_166:
[----:B-1----:R1:W2:Y:S02]  /*c210*/  SYNCS.PHASECHK.TRANS64.TRYWAIT P0, [R0+URZ], R3 ;  /* 0x00000003000075a7 */ /* 0x0022a400080011ff */
[----:B--2---:R-:W-:Y:S05]  /*c220*/  @!P0 NANOSLEEP.SYNCS 0x989680 ;  /* 0x009896800000895d */ /* 0x004fea0003900000 */
[----:B------:R-:W2:Y:S02]  /*c230*/  @!P0 SYNCS.PHASECHK.TRANS64 P0, [R0+URZ], R3 ;  /* 0x00000003000085a7 */ /* 0x000ea400080010ff */
[----:B--2---:R-:W-:Y:S05]  /*c240*/  @!P0 BRA `(.L_x_166) ;  /* 0xfffffffc00f08947 */ /* 0x004fea000383ffff */
[----:B------:R-:W-:Y:S05]  /*c250*/  BRA `(.L_x_167) ;  /* 0xffffff7800c07947 */ /* 0x000fea000383ffff */
.L_x_79:
[----:B------:R-:W-:-:S07]  /*c260*/  MOV R0, UR13 ;  /* 0x0000000d00007c02 */ /* 0x000fce0008000f00 */
.L_x_168:
[----:B-1----:R1:W2:Y:S02]  /*c270*/  SYNCS.PHASECHK.TRANS64.TRYWAIT P1, [R0+URZ+0xf0], R3 ;  /* 0x0000f003000075a7 */ /* 0x0022a400080211ff */
[----:B--2---:R-:W-:Y:S05]  /*c280*/  @!P1 NANOSLEEP.SYNCS 0x989680 ;  /* 0x009896800000995d */ /* 0x004fea0003900000 */
[----:B------:R-:W2:Y:S02]  /*c290*/  @!P1 SYNCS.PHASECHK.TRANS64 P1, [R0+URZ+0xf0], R3 ;  /* 0x0000f003000095a7 */ /* 0x000ea400080210ff */
[----:B--2---:R-:W-:Y:S05]  /*c2a0*/  @!P1 BRA `(.L_x_168) ;  /* 0xfffffffc00f09947 */ /* 0x004fea000383ffff */
[----:B------:R-:W-:Y:S05]  /*c2b0*/  BRA `(.L_x_169) ;  /* 0xffffff7c000c7947 */ /* 0x000fea000383ffff */
.L_x_84:
[----:B--2---:R2:W3:Y:S02]  /*c2c0*/  SYNCS.PHASECHK.TRANS64.TRYWAIT P0, [R12+URZ+0x90], R9 ;  /* 0x000090090c0075a7 */ /* 0x0044e400080011ff */
[----:B---3--:R-:W-:Y:S05]  /*c2d0*/  @!P0 NANOSLEEP.SYNCS 0x989680 ;  /* 0x009896800000895d */ /* 0x008fea0003900000 */
[----:B------:R-:W3:Y:S02]  /*c2e0*/  @!P0 SYNCS.PHASECHK.TRANS64 P0, [R12+URZ+0x90], R9 ;  /* 0x000090090c0085a7 */ /* 0x000ee400080010ff */
[----:B---3--:R-:W-:Y:S05]  /*c2f0*/  @!P0 BRA `(.L_x_84) ;  /* 0xfffffffc00f08947 */ /* 0x008fea000383ffff */
[----:B------:R-:W-:Y:S05]  /*c300*/  BRA `(.L_x_170) ;  /* 0xffffff8000347947 */ /* 0x000fea000383ffff */
.L_x_87:
[----:B------:R-:W-:Y:S07]  /*c310*/  MOV R0, UR21 ;  /* 0x0000001500007c02 */ /* 0x000fee0008000f00 */
.L_x_171:
[----:B--2---:R2:W3:Y:S02]  /*c320*/  SYNCS.PHASECHK.TRANS64.TRYWAIT P2, [R0+URZ+0x88], R11 ;  /* 0x0000880b000075a7 */ /* 0x0044e400080411ff */
[----:B---3--:R-:W-:Y:S05]  /*c330*/  @!P2 NANOSLEEP.SYNCS 0x989680 ;  /* 0x009896800000a95d */ /* 0x008fea0003900000 */
[----:B------:R-:W3:Y:S02]  /*c340*/  @!P2 SYNCS.PHASECHK.TRANS64 P2, [R0+URZ+0x88], R11 ;  /* 0x0000880b0000a5a7 */ /* 0x000ee400080410ff */
[----:B---3--:R-:W-:Y:S05]  /*c350*/  @!P2 BRA `(.L_x_171) ;  /* 0xfffffffc00f0a947 */ /* 0x008fea000383ffff */
[----:B------:R-:W-:Y:S05]  /*c360*/  BRA `(.L_x_86) ;  /* 0xffffff84009c7947 */ /* 0x000fea000383ffff */
.L_x_90:
[----:B--2---:R-:W-:Y:S07]  /*c370*/  MOV R0, UR21 ;  /* 0x0000001500007c02 */ /* 0x004fee0008000f00 */
.L_x_172:
[----:B--2---:R2:W3:Y:S02]  /*c380*/  SYNCS.PHASECHK.TRANS64.TRYWAIT P0, [R0+URZ+0x60], R9 ;  /* 0x00006009000075a7 */ /* 0x0044e400080011ff */
[----:B---3--:R-:W-:Y:S05]  /*c390*/  @!P0 NANOSLEEP.SYNCS 0x989680 ;  /* 0x009896800000895d */ /* 0x008fea0003900000 */
[----:B------:R-:W3:Y:S02]  /*c3a0*/  @!P0 SYNCS.PHASECHK.TRANS64 P0, [R0+URZ+0x60], R9 ;  /* 0x00006009000085a7 */ /* 0x000ee400080010ff */
[----:B---3--:R-:W-:Y:S05]  /*c3b0*/  @!P0 BRA `(.L_x_172) ;  /* 0xfffffffc00f08947 */ /* 0x008fea000383ffff */
[----:B------:R-:W-:Y:S05]  /*c3c0*/  BRA `(.L_x_173) ;  /* 0xffffff8400f87947 */ /* 0x000fea000383ffff */
.L_x_91:
[----:B------:R-:W-:Y:S07]  /*c3d0*/  MOV R0, UR21 ;  /* 0x0000001500007c02 */ /* 0x000fee0008000f00 */
.L_x_174:
[----:B--2---:R2:W3:Y:S02]  /*c3e0*/  SYNCS.PHASECHK.TRANS64.TRYWAIT P0, [R0+URZ+0x68], R9 ;  /* 0x00006809000075a7 */ /* 0x0044e400080011ff */
[----:B---3--:R-:W-:Y:S05]  /*c3f0*/  @!P0 NANOSLEEP.SYNCS 0x989680 ;  /* 0x009896800000895d */ /* 0x008fea0003900000 */
[----:B------:R-:W3:Y:S02]  /*c400*/  @!P0 SYNCS.PHASECHK.TRANS64 P0, [R0+URZ+0x68], R9 ;  /* 0x00006809000085a7 */ /* 0x000ee400080010ff */
[----:B---3--:R-:W-:Y:S05]  /*c410*/  @!P0 BRA `(.L_x_174) ;  /* 0xfffffffc00f08947 */ /* 0x008fea000383ffff */
[----:B------:R-:W-:Y:S05]  /*c420*/  BRA `(.L_x_175) ;  /* 0xffffff8800347947 */ /* 0x000fea000383ffff */
.L_x_92:
[----:B------:R-:W-:Y:S07]  /*c430*/  MOV R0, UR21 ;  /* 0x0000001500007c02 */ /* 0x000fee0008000f00 */
.L_x_176:
[----:B--2---:R2:W3:Y:S02]  /*c440*/  SYNCS.PHASECHK.TRANS64.TRYWAIT P0, [R0+URZ+0x70], R9 ;  /* 0x00007009000075a7 */ /* 0x0044e400080011ff */
[----:B---3--:R-:W-:Y:S05]  /*c450*/  @!P0 NANOSLEEP.SYNCS 0x989680 ;  /* 0x009896800000895d */ /* 0x008fea0003900000 */
[----:B------:R-:W3:Y:S02]  /*c460*/  @!P0 SYNCS.PHASECHK.TRANS64 P0, [R0+URZ+0x70], R9 ;  /* 0x00007009000085a7 */ /* 0x000ee400080010ff */
[----:B---3--:R-:W-:Y:S05]  /*c470*/  @!P0 BRA `(.L_x_176) ;  /* 0xfffffffc00f08947 */ /* 0x008fea000383ffff */
[----:B------:R-:W-:Y:S05]  /*c480*/  BRA `(.L_x_177) ;  /* 0xffffff88007c7947 */ /* 0x000fea000383ffff */
.L_x_93:
[----:B------:R-:W-:Y:S07]  /*c490*/  MOV R0, UR21 ;  /* 0x0000001500007c02 */ /* 0x000fee0008000f00 */
.L_x_178:
[----:B--2---:R2:W3:Y:S02]  /*c4a0*/  SYNCS.PHASECHK.TRANS64.TRYWAIT P0, [R0+URZ+0x78], R9 ;  /* 0x00007809000075a7 */ /* 0x0044e400080011ff */
[----:B---3--:R-:W-:Y:S05]  /*c4b0*/  @!P0 NANOSLEEP.SYNCS 0x989680 ;  /* 0x009896800000895d */ /* 0x008fea0003900000 */
[----:B------:R-:W3:Y:S02]  /*c4c0*/  @!P0 SYNCS.PHASECHK.TRANS64 P0, [R0+URZ+0x78], R9 ;  /* 0x00007809000085a7 */ /* 0x000ee400080010ff */
[----:B---3--:R-:W-:Y:S05]  /*c4d0*/  @!P0 BRA `(.L_x_178) ;  /* 0xfffffffc00f08947 */ /* 0x008fea000383ffff */
[----:B------:R-:W-:Y:S05]  /*c4e0*/  BRA `(.L_x_179) ;  /* 0xffffff8800c07947 */ /* 0x000fea000383ffff */
.L_x_95:
[----:B------:R-:W-:-:S07]  /*c4f0*/  MOV R0, UR21 ;  /* 0x0000001500007c02 */ /* 0x000fce0008000f00 */
.L_x_180:
[----:B---3--:R3:W4:Y:S02]  /*c500*/  SYNCS.PHASECHK.TRANS64.TRYWAIT P0, [R0+URZ+0x60], R3 ;  /* 0x00006003000075a7 */ /* 0x00872400080011ff */
[----:B----4-:R-:W-:Y:S05]  /*c510*/  @!P0 NANOSLEEP.SYNCS 0x989680 ;  /* 0x009896800000895d */ /* 0x010fea0003900000 */
[----:B------:R-:W4:Y:S02]  /*c520*/  @!P0 SYNCS.PHASECHK.TRANS64 P0, [R0+URZ+0x60], R3 ;  /* 0x00006003000085a7 */ /* 0x000f2400080010ff */
[----:B----4-:R-:W-:Y:S05]  /*c530*/  @!P0 BRA `(.L_x_180) ;  /* 0xfffffffc00f08947 */ /* 0x010fea000383ffff */
[----:B------:R-:W-:Y:S05]  /*c540*/  BRA `(.L_x_181) ;  /* 0xffffff8c00387947 */ /* 0x000fea000383ffff */
.L_x_96:
[----:B---3--:R-:W-:-:S07]  /*c550*/  MOV R0, UR21 ;  /* 0x0000001500007c02 */ /* 0x008fce0008000f00 */
.L_x_182:
[----:B---3--:R3:W4:Y:S02]  /*c560*/  SYNCS.PHASECHK.TRANS64.TRYWAIT P0, [R0+URZ+0x68], R3 ;  /* 0x00006803000075a7 */ /* 0x00872400080011ff */
[----:B----4-:R-:W-:Y:S05]  /*c570*/  @!P0 NANOSLEEP.SYNCS 0x989680 ;  /* 0x009896800000895d */ /* 0x010fea0003900000 */
[----:B------:R-:W4:Y:S02]  /*c580*/  @!P0 SYNCS.PHASECHK.TRANS64 P0, [R0+URZ+0x68], R3 ;  /* 0x00006803000085a7 */ /* 0x000f2400080010ff */
[----:B----4-:R-:W-:Y:S05]  /*c590*/  @!P0 BRA `(.L_x_182) ;  /* 0xfffffffc00f08947 */ /* 0x010fea000383ffff */
[----:B------:R-:W-:Y:S05]  /*c5a0*/  BRA `(.L_x_183) ;  /* 0xffffff8c00287947 */ /* 0x000fea000383ffff */
.L_x_97:
[----:B---3--:R-:W-:-:S07]  /*c5b0*/  MOV R0, UR21 ;  /* 0x0000001500007c02 */ /* 0x008fce0008000f00 */
.L_x_184:
[----:B---3--:R3:W4:Y:S02]  /*c5c0*/  SYNCS.PHASECHK.TRANS64.TRYWAIT P0, [R0+URZ+0x70], R3 ;  /* 0x00007003000075a7 */ /* 0x00872400080011ff */
[----:B----4-:R-:W-:Y:S05]  /*c5d0*/  @!P0 NANOSLEEP.SYNCS 0x989680 ;  /* 0x009896800000895d */ /* 0x010fea0003900000 */
[----:B------:R-:W4:Y:S02]  /*c5e0*/  @!P0 SYNCS.PHASECHK.TRANS64 P0, [R0+URZ+0x70], R3 ;  /* 0x00007003000085a7 */ /* 0x000f2400080010ff */
[----:B----4-:R-:W-:Y:S05]  /*c5f0*/  @!P0 BRA `(.L_x_184) ;  /* 0xfffffffc00f08947 */ /* 0x010fea000383ffff */
[----:B------:R-:W-:Y:S05]  /*c600*/  BRA `(.L_x_185) ;  /* 0xffffff8c00187947 */ /* 0x000fea000383ffff */
.L_x_99:
[----:B-1----:R1:W2:Y:S02]  /*c610*/  SYNCS.PHASECHK.TRANS64.TRYWAIT P0, [R3+URZ+0x90], R0 ;  /* 0x00009000030075a7 */ /* 0x0022a400080011ff */
[----:B--2---:R-:W-:Y:S05]  /*c620*/  @!P0 NANOSLEEP.SYNCS 0x989680 ;  /* 0x009896800000895d */ /* 0x004fea0003900000 */
[----:B------:R-:W2:Y:S02]  /*c630*/  @!P0 SYNCS.PHASECHK.TRANS64 P0, [R3+URZ+0x90], R0 ;  /* 0x00009000030085a7 */ /* 0x000ea400080010ff */
[----:B--2---:R-:W-:Y:S05]  /*c640*/  @!P0 BRA `(.L_x_99) ;  /* 0xfffffffc00f08947 */ /* 0x004fea000383ffff */
[----:B------:R-:W-:Y:S05]  /*c650*/  BRA `(.L_x_186) ;  /* 0xffffff8c00e07947 */ /* 0x000fea000383ffff */
.L_x_110:
[----:B-1----:R1:W2:Y:S02]  /*c660*/  SYNCS.PHASECHK.TRANS64.TRYWAIT P1, [R3+URZ+0x40], R0 ;  /* 0x00004000030075a7 */ /* 0x0022a400080211ff */
[----:B--2---:R-:W-:Y:S05]  /*c670*/  @!P1 NANOSLEEP.SYNCS 0x989680 ;  /* 0x009896800000995d */ /* 0x004fea0003900000 */
[----:B------:R-:W2:Y:S02]  /*c680*/  @!P1 SYNCS.PHASECHK.TRANS64 P1, [R3+URZ+0x40], R0 ;  /* 0x00004000030095a7 */ /* 0x000ea400080210ff */
[----:B--2---:R-:W-:Y:S05]  /*c690*/  @!P1 BRA `(.L_x_110) ;  /* 0xfffffffc00f09947 */ /* 0x004fea000383ffff */
[----:B------:R-:W-:Y:S05]  /*c6a0*/  BRA `(.L_x_109) ;  /* 0xffffff9c00607947 */ /* 0x000fea000383ffff */
.L_x_112:
[----:B--2---:R2:W4:Y:S02]  /*c6b0*/  SYNCS.PHASECHK.TRANS64.TRYWAIT P0, [R163+URZ+0xb0], R2 ;  /* 0x0000b002a30075a7 */ /* 0x00452400080011ff */
[----:B----4-:R-:W-:Y:S05]  /*c6c0*/  @!P0 NANOSLEEP.SYNCS 0x989680 ;  /* 0x009896800000895d */ /* 0x010fea0003900000 */
[----:B------:R-:W4:Y:S02]  /*c6d0*/  @!P0 SYNCS.PHASECHK.TRANS64 P0, [R163+URZ+0xb0], R2 ;  /* 0x0000b002a30085a7 */ /* 0x000f2400080010ff */
[----:B----4-:R-:W-:Y:S05]  /*c6e0*/  @!P0 BRA `(.L_x_112) ;  /* 0xfffffffc00f08947 */ /* 0x010fea000383ffff */
[----:B------:R-:W-:Y:S05]  /*c6f0*/  BRA `(.L_x_111) ;  /* 0xffffff9c00bc7947 */ /* 0x000fea000383ffff */
.L_x_121:
[----:B--2---:R2:W3:Y:S02]  /*c700*/  SYNCS.PHASECHK.TRANS64.TRYWAIT P0, [R191+URZ+0x40], R0 ;  /* 0x00004000bf0075a7 */ /* 0x0044e400080011ff */
[----:B---3--:R-:W-:Y:S05]  /*c710*/  @!P0 NANOSLEEP.SYNCS 0x989680 ;  /* 0x009896800000895d */ /* 0x008fea0003900000 */
[----:B------:R-:W3:Y:S02]  /*c720*/  @!P0 SYNCS.PHASECHK.TRANS64 P0, [R191+URZ+0x40], R0 ;  /* 0x00004000bf0085a7 */ /* 0x000ee400080010ff */
[----:B---3--:R-:W-:Y:S05]  /*c730*/  @!P0 BRA `(.L_x_121) ;  /* 0xfffffffc00f08947 */ /* 0x008fea000383ffff */
[----:B------:R-:W-:Y:S05]  /*c740*/  BRA `(.L_x_120) ;  /* 0xffffffb000c87947 */ /* 0x000fea000383ffff */
.L_x_130:
[----:B--2---:R2:W3:Y:S02]  /*c750*/  SYNCS.PHASECHK.TRANS64.TRYWAIT P0, [R0+URZ+0x40], R7 ;  /* 0x00004007000075a7 */ /* 0x0044e400080011ff */
[----:B---3--:R-:W-:Y:S05]  /*c760*/  @!P0 NANOSLEEP.SYNCS 0x989680 ;  /* 0x009896800000895d */ /* 0x008fea0003900000 */
[----:B------:R-:W3:Y:S02]  /*c770*/  @!P0 SYNCS.PHASECHK.TRANS64 P0, [R0+URZ+0x40], R7 ;  /* 0x00004007000085a7 */ /* 0x000ee400080010ff */
[----:B---3--:R-:W-:Y:S05]  /*c780*/  @!P0 BRA `(.L_x_130) ;  /* 0xfffffffc00f08947 */ /* 0x008fea000383ffff */
[----:B------:R-:W-:Y:S05]  /*c790*/  BRA `(.L_x_129) ;  /* 0xffffffc800207947 */ /* 0x000fea000383ffff */
.L_x_139:
[----:B--2---:R2:W3:Y:S02]  /*c7a0*/  SYNCS.PHASECHK.TRANS64.TRYWAIT P0, [R0+URZ+0x40], R5 ;  /* 0x00004005000075a7 */ /* 0x0044e400080011ff */
[----:B---3--:R-:W-:Y:S05]  /*c7b0*/  @!P0 NANOSLEEP.SYNCS 0x989680 ;  /* 0x009896800000895d */ /* 0x008fea0003900000 */
[----:B------:R-:W3:Y:S02]  /*c7c0*/  @!P0 SYNCS.PHASECHK.TRANS64 P0, [R0+URZ+0x40], R5 ;  /* 0x00004005000085a7 */ /* 0x000ee400080010ff */
[----:B---3--:R-:W-:Y:S05]  /*c7d0*/  @!P0 BRA `(.L_x_139) ;  /* 0xfffffffc00f08947 */ /* 0x008fea000383ffff */
[----:B------:R-:W-:Y:S05]  /*c7e0*/  BRA `(.L_x_138) ;  /* 0xffffffdc00847947 */ /* 0x000fea000383ffff */
        .weak           $__internal_0_$__cuda_sm10x_tcgen05_guardrail_trap_col_being_dealloced_not_returned_by_alloc
        .type           $__internal_0_$__cuda_sm10x_tcgen05_guardrail_trap_col_being_dealloced_not_returned_by_alloc,@function
        .size           $__internal_0_$__cuda_sm10x_tcgen05_guardrail_trap_col_being_dealloced_not_returned_by_alloc,($__internal_1_$__cuda_sm10x_tcgen05_guardrail_trap_phase_invalid_during_alloc - $__internal_0_$__cuda_sm10x_tcgen05_guardrail_trap_col_being_dealloced_not_returned_by_alloc)
$__internal_0_$__cuda_sm10x_tcgen05_guardrail_trap_col_being_dealloced_not_returned_by_alloc:
[----:B------:R-:W-:Y:S05]  /*c7f0*/  BPT.TRAP 0x1 ;  /* 0x000000040000795c */ /* 0x000fea0000300000 */
[----:B------:R-:W-:-:S04]  /*c800*/  HFMA2 R3, -RZ, RZ, 0, 0 ;  /* 0x00000000ff037431 */ /* 0x000fc800000001ff */
[----:B------:R-:W-:Y:S05]  /*c810*/  RET.REL.NODEC R2 `(_ZN7cutlass13device_kernelINS_4gemm6kernel13GemmUniversalIN4cute5tupleIJiiiiEEENS1_10collective13CollectiveMmaINS1_35MainloopSm100TmaUmmaWarpSpecializedILi4ELi2ELi2ENS5_IJNS4_1CILi2EEESB_NSA_ILi1EEEEEEEENS5_IJNSA_ILi256EEESF_NSA_ILi32EEEEEENS_12float_e4m3_tENS5_IJlSC_lEEESI_SJ_NS4_8TiledMMAINS4_8MMA_AtomIJNS4_10MMA_TraitsINS4_25SM100_MMA_F8F6F4_2x1SM_SSEJSI_SI_fSF_SF_NS4_17integral_constantINS4_4UMMA5MajorELSQ_0EEESR_NSO_INSP_7ScaleInELSS_0EEEST_EEEEEENS4_6LayoutINS5_IJSC_SC_SC_EEENS5_IJNSA_ILi0EEESY_SY_EEEEENS5_IJNS4_10UnderscoreES11_S11_EEEEENS4_28SM100_TMA_2SM_LOAD_MULTICASTENS4_14ComposedLayoutINS4_7SwizzleILi1ELi4ELi3EEENS4_18smem_ptr_flag_bitsILi8EEENSW_INS5_IJNSA_ILi8EEESG_EEENS5_IJSG_SC_EEEEEEEvNS4_8identityENS4_18SM100_TMA_2SM_LOADES1E_vS1F_EENS_8epilogue10collective18CollectiveEpilogueINS1I_23Sm100TmaWarpSpecializedILi4ELi2ELi64ELb0ELb0EEEJNS5_IJNSA_ILi128EEESF_SG_EEENS5_IJNSW_IS1N_SC_EENSW_INSA_ILi64EEESC_EEEEESI_SJ_SI_SJ_NS1I_6fusion15FusionCallbacksIS1M_NS1T_17LinearCombinationISI_fSI_fLNS_15FloatRoundStyleE2EEES1O_S1S_JEEENS4_5SM1004TMEM4LOAD26SM100_TMEM_LOAD_32dp32b64xENS4_13SM90_TMA_LOADENS15_INS16_ILi2ELi4ELi3EEES19_NSW_INS5_IJS1A_S1Q_EEENS5_IJS1Q_SC_EEEEEEENS4_39AutoVectorizingCopyWithAssumedAlignmentILi128EEENS4_14SM90_TMA_STOREES28_S2A_S2A_EEEvvEEEEvNT_6ParamsE) ;  /* 0xffffff3402f87950 */ /* 0x000fea0003c3ffff */
        .weak           $__internal_1_$__cuda_sm10x_tcgen05_guardrail_trap_phase_invalid_during_alloc
        .type           $__internal_1_$__cuda_sm10x_tcgen05_guardrail_trap_phase_invalid_during_alloc,@function
        .size           $__internal_1_$__cuda_sm10x_tcgen05_guardrail_trap_phase_invalid_during_alloc,($__internal_2_$__cuda_sm10x_tcgen05_guardrail_trap_unallocated_columns_being_dealloced - $__internal_1_$__cuda_sm10x_tcgen05_guardrail_trap_phase_invalid_during_alloc)
$__internal_1_$__cuda_sm10x_tcgen05_guardrail_trap_phase_invalid_during_alloc:
[----:B------:R-:W-:Y:S05]  /*c820*/  BPT.TRAP 0x1 ;  /* 0x000000040000795c */ /* 0x000fea0000300000 */
[----:B------:R-:W-:-:S04]  /*c830*/  MOV R5, 0x0 ;  /* 0x0000000000057802 */ /* 0x000fc80000000f00 */
[----:B------:R-:W-:Y:S05]  /*c840*/  RET.REL.NODEC R4 `(_ZN7cutlass13device_kernelINS_4gemm6kernel13GemmUniversalIN4cute5tupleIJiiiiEEENS1_10collective13CollectiveMmaINS1_35MainloopSm100TmaUmmaWarpSpecializedILi4ELi2ELi2ENS5_IJNS4_1CILi2EEESB_NSA_ILi1EEEEEEEENS5_IJNSA_ILi256EEESF_NSA_ILi32EEEEEENS_12float_e4m3_tENS5_IJlSC_lEEESI_SJ_NS4_8TiledMMAINS4_8MMA_AtomIJNS4_10MMA_TraitsINS4_25SM100_MMA_F8F6F4_2x1SM_SSEJSI_SI_fSF_SF_NS4_17integral_constantINS4_4UMMA5MajorELSQ_0EEESR_NSO_INSP_7ScaleInELSS_0EEEST_EEEEEENS4_6LayoutINS5_IJSC_SC_SC_EEENS5_IJNSA_ILi0EEESY_SY_EEEEENS5_IJNS4_10UnderscoreES11_S11_EEEEENS4_28SM100_TMA_2SM_LOAD_MULTICASTENS4_14ComposedLayoutINS4_7SwizzleILi1ELi4ELi3EEENS4_18smem_ptr_flag_bitsILi8EEENSW_INS5_IJNSA_ILi8EEESG_EEENS5_IJSG_SC_EEEEEEEvNS4_8identityENS4_18SM100_TMA_2SM_LOADES1E_vS1F_EENS_8epilogue10collective18CollectiveEpilogueINS1I_23Sm100TmaWarpSpecializedILi4ELi2ELi64ELb0ELb0EEEJNS5_IJNSA_ILi128EEESF_SG_EEENS5_IJNSW_IS1N_SC_EENSW_INSA_ILi64EEESC_EEEEESI_SJ_SI_SJ_NS1I_6fusion15FusionCallbacksIS1M_NS1T_17LinearCombinationISI_fSI_fLNS_15FloatRoundStyleE2EEES1O_S1S_JEEENS4_5SM1004TMEM4LOAD26SM100_TMEM_LOAD_32dp32b64xENS4_13SM90_TMA_LOADENS15_INS16_ILi2ELi4ELi3EEES19_NSW_INS5_IJS1A_S1Q_EEENS5_IJS1Q_SC_EEEEEEENS4_39AutoVectorizingCopyWithAssumedAlignmentILi128EEENS4_14SM90_TMA_STOREES28_S2A_S2A_EEEvvEEEEvNT_6ParamsE) ;  /* 0xffffff3404ec7950 */ /* 0x000fea0003c3ffff */
        .weak           $__internal_2_$__cuda_sm10x_tcgen05_guardrail_trap_unallocated_columns_being_dealloced
        .type           $__internal_2_$__cuda_sm10x_tcgen05_guardrail_trap_unallocated_columns_being_dealloced,@function
        .size           $__internal_2_$__cuda_sm10x_tcgen05_guardrail_trap_unallocated_columns_being_dealloced,(.L_x_188 - $__internal_2_$__cuda_sm10x_tcgen05_guardrail_trap_unallocated_columns_being_dealloced)
$__internal_2_$__cuda_sm10x_tcgen05_guardrail_trap_unallocated_columns_being_dealloced:
[----:B------:R-:W-:Y:S05]  /*c850*/  BPT.TRAP 0x1 ;  /* 0x000000040000795c */ /* 0x000fea0000300000 */
[----:B------:R-:W-:-:S04]  /*c860*/  HFMA2 R3, -RZ, RZ, 0, 0 ;  /* 0x00000000ff037431 */ /* 0x000fc800000001ff */
[----:B------:R-:W-:Y:S05]  /*c870*/  RET.REL.NODEC R2 `(_ZN7cutlass13device_kernelINS_4gemm6kernel13GemmUniversalIN4cute5tupleIJiiiiEEENS1_10collective13CollectiveMmaINS1_35MainloopSm100TmaUmmaWarpSpecializedILi4ELi2ELi2ENS5_IJNS4_1CILi2EEESB_NSA_ILi1EEEEEEEENS5_IJNSA_ILi256EEESF_NSA_ILi32EEEEEENS_12float_e4m3_tENS5_IJlSC_lEEESI_SJ_NS4_8TiledMMAINS4_8MMA_AtomIJNS4_10MMA_TraitsINS4_25SM100_MMA_F8F6F4_2x1SM_SSEJSI_SI_fSF_SF_NS4_17integral_constantINS4_4UMMA5MajorELSQ_0EEESR_NSO_INSP_7ScaleInELSS_0EEEST_EEEEEENS4_6LayoutINS5_IJSC_SC_SC_EEENS5_IJNSA_ILi0EEESY_SY_EEEEENS5_IJNS4_10UnderscoreES11_S11_EEEEENS4_28SM100_TMA_2SM_LOAD_MULTICASTENS4_14ComposedLayoutINS4_7SwizzleILi1ELi4ELi3EEENS4_18smem_ptr_flag_bitsILi8EEENSW_INS5_IJNSA_ILi8EEESG_EEENS5_IJSG_SC_EEEEEEEvNS4_8identityENS4_18SM100_TMA_2SM_LOADES1E_vS1F_EENS_8epilogue10collective18CollectiveEpilogueINS1I_23Sm100TmaWarpSpecializedILi4ELi2ELi64ELb0ELb0EEEJNS5_IJNSA_ILi128EEESF_SG_EEENS5_IJNSW_IS1N_SC_EENSW_INSA_ILi64EEESC_EEEEESI_SJ_SI_SJ_NS1I_6fusion15FusionCallbacksIS1M_NS1T_17LinearCombinationISI_fSI_fLNS_15FloatRoundStyleE2EEES1O_S1S_JEEENS4_5SM1004TMEM4LOAD26SM100_TMEM_LOAD_32dp32b64xENS4_13SM90_TMA_LOADENS15_INS16_ILi2ELi4ELi3EEES19_NSW_INS5_IJS1A_S1Q_EEENS5_IJS1Q_SC_EEEEEEENS4_39AutoVectorizingCopyWithAssumedAlignmentILi128EEENS4_14SM90_TMA_STOREES28_S2A_S2A_EEEvvEEEEvNT_6ParamsE) ;  /* 0xffffff3402e07950 */ /* 0x000fea0003c3ffff */
.L_x_187:
[----:B------:R-:W-:-:S00]  /*c880*/  BRA `(.L_x_187) ;  /* 0xfffffffc00fc7947 */ /* 0x000fc0000383ffff */
[----:B------:R-:W-:-:S00]  /*c890*/  NOP ;  /* 0x0000000000007918 */ /* 0x000fc00000000000 */
        /* <DEDUP_REMOVED lines=14> */
.L_x_188:


//--------------------- .nv.global.init           --------------------------
	.section	.nv.global.init,"aw",@progbits
.nv.global.init:
	.type		$str$27,@object
	.size		$str$27,($str$28 - $str$27)
$str$27:
        /*0000*/ 	.byte	0x28, 0x61, 0x64, 0x64, 0x72, 0x65, 0x73, 0x73, 0x20, 0x26, 0x20, 0x6d, 0x61, 0x73, 0x6b, 0x29
        /*0010*/ 	.byte	0x20, 0x3d, 0x3d, 0x20, 0x30, 0x00
	.type		$str$28,@object
	.size		$str$28,($str$26 - $str$28)
$str$28:
        /*0016*/ 	.byte	0x2f, 0x74, 0x6d, 0x70, 0x2f, 0x63, 0x75, 0x74, 0x6c, 0x61, 0x73, 0x73, 0x5f, 0x73, 0x77, 0x65
        /*0026*/ 	.byte	0x65, 0x70, 0x5f, 0x73, 0x72, 0x63, 0x2f, 0x69, 0x6e, 0x63, 0x6c, 0x75, 0x64, 0x65, 0x2f, 0x63
        /*0036*/ 	.byte	0x75, 0x74, 0x65, 0x2f, 0x70, 0x6f, 0x69, 0x6e, 0x74, 0x65, 0x72, 0x5f, 0x66, 0x6c, 0x61, 0x67
        /*0046*/ 	.byte	0x67, 0x65, 0x64, 0x2e, 0x68, 0x70, 0x70, 0x00
	.type		$str$26,@object
	.size		$str$26,($str$25 - $str$26)
$str$26:
        /*004e*/ 	.byte	0x2f, 0x74, 0x6d, 0x70, 0x2f, 0x63, 0x75, 0x74, 0x6c, 0x61, 0x73, 0x73, 0x5f, 0x73, 0x77, 0x65
        /*005e*/ 	.byte	0x65, 0x70, 0x5f, 0x73, 0x72, 0x63, 0x2f, 0x69, 0x6e, 0x63, 0x6c, 0x75, 0x64, 0x65, 0x2f, 0x63
        /*006e*/ 	.byte	0x75, 0x74, 0x65, 0x2f, 0x61, 0x74, 0x6f, 0x6d, 0x2f, 0x63, 0x6f, 0x70, 0x79, 0x5f, 0x74, 0x72
        /*007e*/ 	.byte	0x61, 0x69, 0x74, 0x73, 0x5f, 0x73, 0x6d, 0x31, 0x30, 0x30, 0x2e, 0x68, 0x70, 0x70, 0x00
	.type		$str$25,@object
	.size		$str$25,(__unnamed_1 - $str$25)
$str$25:
        /*008d*/ 	.byte	0x28, 0x28, 0x75, 0x69, 0x6e, 0x74, 0x33, 0x32, 0x5f, 0x74, 0x28, 0x74, 0x68, 0x72, 0x65, 0x61
        /*009d*/ 	.byte	0x64, 0x49, 0x64, 0x78, 0x2e, 0x78, 0x29, 0x20, 0x2f, 0x20, 0x33, 0x32, 0x29, 0x20, 0x25, 0x20
        /*00ad*/ 	.byte	0x34, 0x29, 0x20, 0x3d, 0x3d, 0x20, 0x28, 0x28, 0x28, 0x74, 0x6d, 0x65, 0x6d, 0x5f, 0x61, 0x64
        /*00bd*/ 	.byte	0x64, 0x72, 0x20, 0x3e, 0x3e, 0x20, 0x31, 0x36, 0x29, 0x20, 0x2f, 0x20, 0x33, 0x32, 0x29, 0x20
        /*00cd*/ 	.byte	0x25, 0x20, 0x34, 0x29, 0x00
	.type		__unnamed_1,@object
	.size		__unnamed_1,(__unnamed_2 - __unnamed_1)
__unnamed_1:
        /*00d2*/ 	.byte	0x61, 0x75, 0x74, 0x6f, 0x20, 0x63, 0x75, 0x74, 0x65, 0x3a, 0x3a, 0x61, 0x73, 0x5f, 0x70, 0x6f
        /* <DEDUP_REMOVED lines=24> */
        /*0262*/ 	.byte	0x43, 0x3c, 0x38, 0x31, 0x39, 0x32, 0x3e, 0x3e, 0x3e, 0x3e, 0x5d, 0x00
	.type		__unnamed_2,@object
	.size		__unnamed_2,(__unnamed_3 - __unnamed_2)
__unnamed_2:
        /* <DEDUP_REMOVED lines=26> */
	.type		__unnamed_3,@object
	.size		__unnamed_3,(.L_3 - __unnamed_3)
__unnamed_3:
        /* <DEDUP_REMOVED lines=42> */
        /*06aa*/ 	.byte	0x3e, 0x3e, 0x3e, 0x3e, 0x5d, 0x00
.L_3:


//--------------------- .nv.shared._ZN7cutlass13device_kernelINS_4gemm6kernel13GemmUniversalIN4cute5tupleIJiiiiEEENS1_10collective13CollectiveMmaINS1_35MainloopSm100TmaUmmaWarpSpecializedILi4ELi2ELi2ENS5_IJNS4_1CILi2EEESB_NSA_ILi1EEEEEEEENS5_IJNSA_ILi256EEESF_NSA_ILi32EEEEEENS_12float_e4m3_tENS5_IJlSC_lEEESI_SJ_NS4_8TiledMMAINS4_8MMA_AtomIJNS4_10MMA_TraitsINS4_25SM100_MMA_F8F6F4_2x1SM_SSEJSI_SI_fSF_SF_NS4_17integral_constantINS4_4UMMA5MajorELSQ_0EEESR_NSO_INSP_7ScaleInELSS_0EEEST_EEEEEENS4_6LayoutINS5_IJSC_SC_SC_EEENS5_IJNSA_ILi0EEESY_SY_EEEEENS5_IJNS4_10UnderscoreES11_S11_EEEEENS4_28SM100_TMA_2SM_LOAD_MULTICASTENS4_14ComposedLayoutINS4_7SwizzleILi1ELi4ELi3EEENS4_18smem_ptr_flag_bitsILi8EEENSW_INS5_IJNSA_ILi8EEESG_EEENS5_IJSG_SC_EEEEEEEvNS4_8identityENS4_18SM100_TMA_2SM_LOADES1E_vS1F_EENS_8epilogue10collective18CollectiveEpilogueINS1I_23Sm100TmaWarpSpecializedILi4ELi2ELi64ELb0ELb0EEEJNS5_IJNSA_ILi128EEESF_SG_EEENS5_IJNSW_IS1N_SC_EENSW_INSA_ILi64EEESC_EEEEESI_SJ_SI_SJ_NS1I_6fusion15FusionCallbacksIS1M_NS1T_17LinearCombinationISI_fSI_fLNS_15FloatRoundStyleE2EEES1O_S1S_JEEENS4_5SM1004TMEM4LOAD26SM100_TMEM_LOAD_32dp32b64xENS4_13SM90_TMA_LOADENS15_INS16_ILi2ELi4ELi3EEES19_NSW_INS5_IJS1A_S1Q_EEENS5_IJS1Q_SC_EEEEEEENS4_39AutoVectorizingCopyWithAssumedAlignmentILi128EEENS4_14SM90_TMA_STOREES28_S2A_S2A_EEEvvEEEEvNT_6ParamsE --------------------------
	.section	.nv.shared._ZN7cutlass13device_kernelINS_4gemm6kernel13GemmUniversalIN4cute5tupleIJiiiiEEENS1_10collective13CollectiveMmaINS1_35MainloopSm100TmaUmmaWarpSpecializedILi4ELi2ELi2ENS5_IJNS4_1CILi2EEESB_NSA_ILi1EEEEEEEENS5_IJNSA_ILi256EEESF_NSA_ILi32EEEEEENS_12float_e4m3_tENS5_IJlSC_lEEESI_SJ_NS4_8TiledMMAINS4_8MMA_AtomIJNS4_10MMA_TraitsINS4_25SM100_MMA_F8F6F4_2x1SM_SSEJSI_SI_fSF_SF_NS4_17integral_constantINS4_4UMMA5MajorELSQ_0EEESR_NSO_INSP_7ScaleInELSS_0EEEST_EEEEEENS4_6LayoutINS5_IJSC_SC_SC_EEENS5_IJNSA_ILi0EEESY_SY_EEEEENS5_IJNS4_10UnderscoreES11_S11_EEEEENS4_28SM100_TMA_2SM_LOAD_MULTICASTENS4_14ComposedLayoutINS4_7SwizzleILi1ELi4ELi3EEENS4_18smem_ptr_flag_bitsILi8EEENSW_INS5_IJNSA_ILi8EEESG_EEENS5_IJSG_SC_EEEEEEEvNS4_8identityENS4_18SM100_TMA_2SM_LOADES1E_vS1F_EENS_8epilogue10collective18CollectiveEpilogueINS1I_23Sm100TmaWarpSpecializedILi4ELi2ELi64ELb0ELb0EEEJNS5_IJNSA_ILi128EEESF_SG_EEENS5_IJNSW_IS1N_SC_EENSW_INSA_ILi64EEESC_EEEEESI_SJ_SI_SJ_NS1I_6fusion15FusionCallbacksIS1M_NS1T_17LinearCombinationISI_fSI_fLNS_15FloatRoundStyleE2EEES1O_S1S_JEEENS4_5SM1004TMEM4LOAD26SM100_TMEM_LOAD_32dp32b64xENS4_13SM90_TMA_LOADENS15_INS16_ILi2ELi4ELi3EEES19_NSW_INS5_IJS1A_S1Q_EEENS5_IJS1Q_SC_EEEEEEENS4_39AutoVectorizingCopyWithAssumedAlignmentILi128EEENS4_14SM90_TMA_STOREES28_S2A_S2A_EEEvvEEEEvNT_6ParamsE,"aw",@nobits
	.sectionflags	@""
	.align	16
	.zero		1024


//--------------------- .nv.shared.reserved.0     --------------------------
	.section	.nv.shared.reserved.0,"aw",@nobits
	.weak		__nv_reservedSMEM_offset_0_alias
	.size		__nv_reservedSMEM_offset_0_alias, 0, 64
	.other		__nv_reservedSMEM_offset_0_alias,@"STO_CUDA_RESERVED_SHARED STV_DEFAULT"
__nv_reservedSMEM_offset_0_alias:
	.zero		0
.nv.shared.reserved.0:
	.zero		64
	.weak		__nv_reservedSMEM_tcgen05_partition
	.type		__nv_reservedSMEM_tcgen05_partition,@object
	.size		__nv_reservedSMEM_tcgen05_partition,(.L_0 - __nv_reservedSMEM_tcgen05_partition)
__nv_reservedSMEM_tcgen05_partition:
	.zero		32
.L_0:


//--------------------- .nv.global                --------------------------
	.section	.nv.global,"aw",@nobits
.nv.global:
	.type		_ZN39_INTERNAL_9d85a0e5_4_k_cu_79d4211c_92984cute1_E,@object
	.size		_ZN39_INTERNAL_9d85a0e5_4_k_cu_79d4211c_92984cute1_E,(_ZN39_INTERNAL_9d85a0e5_4_k_cu_79d4211c_92984cuda3std3__45__cpo6cbeginE - _ZN39_INTERNAL_9d85a0e5_4_k_cu_79d4211c_92984cute1_E)
_ZN39_INTERNAL_9d85a0e5_4_k_cu_79d4211c_92984cute1_E:
	.zero		1
	.type		_ZN39_INTERNAL_9d85a0e5_4_k_cu_79d4211c_92984cuda3std3__45__cpo6cbeginE,@object
	.size		_ZN39_INTERNAL_9d85a0e5_4_k_cu_79d4211c_92984cuda3std3__45__cpo6cbeginE,(_ZN39_INTERNAL_9d85a0e5_4_k_cu_79d4211c_92984cuda3std3__48in_placeE - _ZN39_INTERNAL_9d85a0e5_4_k_cu_79d4211c_92984cuda3std3__45__cpo6cbeginE)
_ZN39_INTERNAL_9d85a0e5_4_k_cu_79d4211c_92984cuda3std3__45__cpo6cbeginE:
	.zero		1
	.type		_ZN39_INTERNAL_9d85a0e5_4_k_cu_79d4211c_92984cuda3std3__48in_placeE,@object
	.size		_ZN39_INTERNAL_9d85a0e5_4_k_cu_79d4211c_92984cuda3std3__48in_placeE,(_ZN39_INTERNAL_9d85a0e5_4_k_cu_79d4211c_92984cuda3std6ranges3__45__cpo9iter_moveE - _ZN39_INTERNAL_9d85a0e5_4_k_cu_79d4211c_92984cuda3std3__48in_placeE)
_ZN39_INTERNAL_9d85a0e5_4_k_cu_79d4211c_92984cuda3std3__48in_placeE:
	.zero		1
	.type		_ZN39_INTERNAL_9d85a0e5_4_k_cu_79d4211c_92984cuda3std6ranges3__45__cpo9iter_moveE,@object
	.size		_ZN39_INTERNAL_9d85a0e5_4_k_cu_79d4211c_92984cuda3std6ranges3__45__cpo9iter_moveE,(_ZN39_INTERNAL_9d85a0e5_4_k_cu_79d4211c_92984cuda3std3__45__cpo5beginE - _ZN39_INTERNAL_9d85a0e5_4_k_cu_79d4211c_92984cuda3std6ranges3__45__cpo9iter_moveE)
_ZN39_INTERNAL_9d85a0e5_4_k_cu_79d4211c_92984cuda3std6ranges3__45__cpo9iter_moveE:
	.zero		1
	.type		_ZN39_INTERNAL_9d85a0e5_4_k_cu_79d4211c_92984cuda3std3__45__cpo5beginE,@object
	.size		_ZN39_INTERNAL_9d85a0e5_4_k_cu_79d4211c_92984cuda3std3__45__cpo5beginE,(_ZN39_INTERNAL_9d85a0e5_4_k_cu_79d4211c_92984cuda3std3__441_GLOBAL__N__9d85a0e5_4_k_cu_79d4211c_92986ignoreE - _ZN39_INTERNAL_9d85a0e5_4_k_cu_79d4211c_92984cuda3std3__45__cpo5beginE)
_ZN39_INTERNAL_9d85a0e5_4_k_cu_79d4211c_92984cuda3std3__45__cpo5beginE:
	.zero		1
	.type		_ZN39_INTERNAL_9d85a0e5_4_k_cu_79d4211c_92984cuda3std3__441_GLOBAL__N__9d85a0e5_4_k_cu_79d4211c_92986ignoreE,@object
	.size		_ZN39_INTERNAL_9d85a0e5_4_k_cu_79d4211c_92984cuda3std3__441_GLOBAL__N__9d85a0e5_4_k_cu_79d4211c_92986ignoreE,(_ZN39_INTERNAL_9d85a0e5_4_k_cu_79d4211c_92984cute7productE - _ZN39_INTERNAL_9d85a0e5_4_k_cu_79d4211c_92984cuda3std3__441_GLOBAL__N__9d85a0e5_4_k_cu_79d4211c_92986ignoreE)
_ZN39_INTERNAL_9d85a0e5_4_k_cu_79d4211c_92984cuda3std3__441_GLOBAL__N__9d85a0e5_4_k_cu_79d4211c_92986ignoreE:
	.zero		1
	.type		_ZN39_INTERNAL_9d85a0e5_4_k_cu_79d4211c_92984cute7productE,@object
	.size		_ZN39_INTERNAL_9d85a0e5_4_k_cu_79d4211c_92984cute7productE,(_ZN39_INTERNAL_9d85a0e5_4_k_cu_79d4211c_92984cuda3std3__45__cpo3endE - _ZN39_INTERNAL_9d85a0e5_4_k_cu_79d4211c_92984cute7productE)
_ZN39_INTERNAL_9d85a0e5_4_k_cu_79d4211c_92984cute7productE:
	.zero		1
	.type		_ZN39_INTERNAL_9d85a0e5_4_k_cu_79d4211c_92984cuda3std3__45__cpo3endE,@object
	.size		_ZN39_INTERNAL_9d85a0e5_4_k_cu_79d4211c_92984cuda3std3__45__cpo3endE,(_ZN39_INTERNAL_9d85a0e5_4_k_cu_79d4211c_92984cuda3std3__419piecewise_constructE - _ZN39_INTERNAL_9d85a0e5_4_k_cu_79d4211c_92984cuda3std3__45__cpo3endE)
_ZN39_INTERNAL_9d85a0e5_4_k_cu_79d4211c_92984cuda3std3__45__cpo3endE:
	.zero		1
	.type		_ZN39_INTERNAL_9d85a0e5_4_k_cu_79d4211c_92984cuda3std3__419piecewise_constructE,@object
	.size		_ZN39_INTERNAL_9d85a0e5_4_k_cu_79d4211c_92984cuda3std3__419piecewise_constructE,(_ZN39_INTERNAL_9d85a0e5_4_k_cu_79d4211c_92984cuda3std3__45__cpo4cendE - _ZN39_INTERNAL_9d85a0e5_4_k_cu_79d4211c_92984cuda3std3__419piecewise_constructE)
_ZN39_INTERNAL_9d85a0e5_4_k_cu_79d4211c_92984cuda3std3__419piecewise_constructE:
	.zero		1
	.type		_ZN39_INTERNAL_9d85a0e5_4_k_cu_79d4211c_92984cuda3std3__45__cpo4cendE,@object
	.size		_ZN39_INTERNAL_9d85a0e5_4_k_cu_79d4211c_92984cuda3std3__45__cpo4cendE,(_ZN39_INTERNAL_9d85a0e5_4_k_cu_79d4211c_92984cuda3std6ranges3__45__cpo4swapE - _ZN39_INTERNAL_9d85a0e5_4_k_cu_79d4211c_92984cuda3std3__45__cpo4cendE)
_ZN39_INTERNAL_9d85a0e5_4_k_cu_79d4211c_92984cuda3std3__45__cpo4cendE:
	.zero		1
	.type		_ZN39_INTERNAL_9d85a0e5_4_k_cu_79d4211c_92984cuda3std6ranges3__45__cpo4swapE,@object
	.size		_ZN39_INTERNAL_9d85a0e5_4_k_cu_79d4211c_92984cuda3std6ranges3__45__cpo4swapE,(.L_11 - _ZN39_INTERNAL_9d85a0e5_4_k_cu_79d4211c_92984cuda3std6ranges3__45__cpo4swapE)
_ZN39_INTERNAL_9d85a0e5_4_k_cu_79d4211c_92984cuda3std6ranges3__45__cpo4swapE:
	.zero		1
.L_11:


//--------------------- .nv.constant0._ZN7cutlass13device_kernelINS_4gemm6kernel13GemmUniversalIN4cute5tupleIJiiiiEEENS1_10collective13CollectiveMmaINS1_35MainloopSm100TmaUmmaWarpSpecializedILi4ELi2ELi2ENS5_IJNS4_1CILi2EEESB_NSA_ILi1EEEEEEEENS5_IJNSA_ILi256EEESF_NSA_ILi32EEEEEENS_12float_e4m3_tENS5_IJlSC_lEEESI_SJ_NS4_8TiledMMAINS4_8MMA_AtomIJNS4_10MMA_TraitsINS4_25SM100_MMA_F8F6F4_2x1SM_SSEJSI_SI_fSF_SF_NS4_17integral_constantINS4_4UMMA5MajorELSQ_0EEESR_NSO_INSP_7ScaleInELSS_0EEEST_EEEEEENS4_6LayoutINS5_IJSC_SC_SC_EEENS5_IJNSA_ILi0EEESY_SY_EEEEENS5_IJNS4_10UnderscoreES11_S11_EEEEENS4_28SM100_TMA_2SM_LOAD_MULTICASTENS4_14ComposedLayoutINS4_7SwizzleILi1ELi4ELi3EEENS4_18smem_ptr_flag_bitsILi8EEENSW_INS5_IJNSA_ILi8EEESG_EEENS5_IJSG_SC_EEEEEEEvNS4_8identityENS4_18SM100_TMA_2SM_LOADES1E_vS1F_EENS_8epilogue10collective18CollectiveEpilogueINS1I_23Sm100TmaWarpSpecializedILi4ELi2ELi64ELb0ELb0EEEJNS5_IJNSA_ILi128EEESF_SG_EEENS5_IJNSW_IS1N_SC_EENSW_INSA_ILi64EEESC_EEEEESI_SJ_SI_SJ_NS1I_6fusion15FusionCallbacksIS1M_NS1T_17LinearCombinationISI_fSI_fLNS_15FloatRoundStyleE2EEES1O_S1S_JEEENS4_5SM1004TMEM4LOAD26SM100_TMEM_LOAD_32dp32b64xENS4_13SM90_TMA_LOADENS15_INS16_ILi2ELi4ELi3EEES19_NSW_INS5_IJS1A_S1Q_EEENS5_IJS1Q_SC_EEEEEEENS4_39AutoVectorizingCopyWithAssumedAlignmentILi128EEENS4_14SM90_TMA_STOREES28_S2A_S2A_EEEvvEEEEvNT_6ParamsE --------------------------
	.section	.nv.constant0._ZN7cutlass13device_kernelINS_4gemm6kernel13GemmUniversalIN4cute5tupleIJiiiiEEENS1_10collective13CollectiveMmaINS1_35MainloopSm100TmaUmmaWarpSpecializedILi4ELi2ELi2ENS5_IJNS4_1CILi2EEESB_NSA_ILi1EEEEEEEENS5_IJNSA_ILi256EEESF_NSA_ILi32EEEEEENS_12float_e4m3_tENS5_IJlSC_lEEESI_SJ_NS4_8TiledMMAINS4_8MMA_AtomIJNS4_10MMA_TraitsINS4_25SM100_MMA_F8F6F4_2x1SM_SSEJSI_SI_fSF_SF_NS4_17integral_constantINS4_4UMMA5MajorELSQ_0EEESR_NSO_INSP_7ScaleInELSS_0EEEST_EEEEEENS4_6LayoutINS5_IJSC_SC_SC_EEENS5_IJNSA_ILi0EEESY_SY_EEEEENS5_IJNS4_10UnderscoreES11_S11_EEEEENS4_28SM100_TMA_2SM_LOAD_MULTICASTENS4_14ComposedLayoutINS4_7SwizzleILi1ELi4ELi3EEENS4_18smem_ptr_flag_bitsILi8EEENSW_INS5_IJNSA_ILi8EEESG_EEENS5_IJSG_SC_EEEEEEEvNS4_8identityENS4_18SM100_TMA_2SM_LOADES1E_vS1F_EENS_8epilogue10collective18CollectiveEpilogueINS1I_23Sm100TmaWarpSpecializedILi4ELi2ELi64ELb0ELb0EEEJNS5_IJNSA_ILi128EEESF_SG_EEENS5_IJNSW_IS1N_SC_EENSW_INSA_ILi64EEESC_EEEEESI_SJ_SI_SJ_NS1I_6fusion15FusionCallbacksIS1M_NS1T_17LinearCombinationISI_fSI_fLNS_15FloatRoundStyleE2EEES1O_S1S_JEEENS4_5SM1004TMEM4LOAD26SM100_TMEM_LOAD_32dp32b64xENS4_13SM90_TMA_LOADENS15_INS16_ILi2ELi4ELi3EEES19_NSW_INS5_IJS1A_S1Q_EEENS5_IJS1Q_SC_EEEEEEENS4_39AutoVectorizingCopyWithAssumedAlignmentILi128EEENS4_14SM90_TMA_STOREES28_S2A_S2A_EEEvvEEEEvNT_6ParamsE,"a",@progbits
	.sectionflags	@""
	.align	4
.nv.constant0._ZN7cutlass13device_kernelINS_4gemm6kernel13GemmUniversalIN4cute5tupleIJiiiiEEENS1_10collective13CollectiveMmaINS1_35MainloopSm100TmaUmmaWarpSpecializedILi4ELi2ELi2ENS5_IJNS4_1CILi2EEESB_NSA_ILi1EEEEEEEENS5_IJNSA_ILi256EEESF_NSA_ILi32EEEEEENS_12float_e4m3_tENS5_IJlSC_lEEESI_SJ_NS4_8TiledMMAINS4_8MMA_AtomIJNS4_10MMA_TraitsINS4_25SM100_MMA_F8F6F4_2x1SM_SSEJSI_SI_fSF_SF_NS4_17integral_constantINS4_4UMMA5MajorELSQ_0EEESR_NSO_INSP_7ScaleInELSS_0EEEST_EEEEEENS4_6LayoutINS5_IJSC_SC_SC_EEENS5_IJNSA_ILi0EEESY_SY_EEEEENS5_IJNS4_10UnderscoreES11_S11_EEEEENS4_28SM100_TMA_2SM_LOAD_MULTICASTENS4_14ComposedLayoutINS4_7SwizzleILi1ELi4ELi3EEENS4_18smem_ptr_flag_bitsILi8EEENSW_INS5_IJNSA_ILi8EEESG_EEENS5_IJSG_SC_EEEEEEEvNS4_8identityENS4_18SM100_TMA_2SM_LOADES1E_vS1F_EENS_8epilogue10collective18CollectiveEpilogueINS1I_23Sm100TmaWarpSpecializedILi4ELi2ELi64ELb0ELb0EEEJNS5_IJNSA_ILi128EEESF_SG_EEENS5_IJNSW_IS1N_SC_EENSW_INSA_ILi64EEESC_EEEEESI_SJ_SI_SJ_NS1I_6fusion15FusionCallbacksIS1M_NS1T_17LinearCombinationISI_fSI_fLNS_15FloatRoundStyleE2EEES1O_S1S_JEEENS4_5SM1004TMEM4LOAD26SM100_TMEM_LOAD_32dp32b64xENS4_13SM90_TMA_LOADENS15_INS16_ILi2ELi4ELi3EEES19_NSW_INS5_IJS1A_S1Q_EEENS5_IJS1Q_SC_EEEEEEENS4_39AutoVectorizingCopyWithAssumedAlignmentILi128EEENS4_14SM90_TMA_STOREES28_S2A_S2A_EEEvvEEEEvNT_6ParamsE:
	.zero		2944


//--------------------- SYMBOLS --------------------------

	.type		.nv.reservedSmem.offset0,@object
	.size		.nv.reservedSmem.offset0,0x4
	.type		.nv.reservedSmem.cap,@object
	.size		.nv.reservedSmem.cap,0x4
	.type		__assertfail,@function
